	.target	sm_100a

	.elftype	@"ET_EXEC"


//--------------------- .note.nv.tkinfo           --------------------------
	.section	.note.nv.tkinfo,"",@"SHT_NOTE"
	.sectionflags	@"SHF_NOTE_NV_TKINFO"
	.tkinfo
        /*0018*/ 	.word	0x00000002
        /*0030*/ 	.string	""
        /*0030*/ 	.string	"ptxas"
        /*0030*/ 	.string	"Cuda compilation tools, release 13.0, V13.0.88"
        /*0030*/ 	.string	"Build cuda_13.0.r13.0/compiler.36424714_0"
        /*0030*/ 	.string	"-arch sm_100a -m 64 "



//--------------------- .note.nv.cuinfo           --------------------------
	.section	.note.nv.cuinfo,"",@"SHT_NOTE"
	.sectionflags	@"SHF_NOTE_NV_CUINFO"
        /*0018*/ 	.short	0x0002
        /*001a*/ 	.short	0x0064
        /*001c*/ 	.short	0x0082
	.zero		2


//--------------------- .nv.info                  --------------------------
	.section	.nv.info,"",@"SHT_CUDA_INFO"
	.align	4


	//----- nvinfo : EIATTR_REGCOUNT
	.align		4
        /*0000*/ 	.byte	0x04, 0x2f
        /*0002*/ 	.short	(.L_19 - .L_18)
	.align		4
.L_18:
        /*0004*/ 	.word	index@(_ZN7cutlass13device_kernelINS_4gemm6kernel13GemmUniversalIN4cute5tupleIJiiiiEEENS1_10collective13CollectiveMmaINS1_35MainloopSm100TmaUmmaWarpSpecializedILi5ELi2ELi4ENS5_IJNS4_1CILi2EEESB_NSA_ILi1EEEEEEEENS5_IJNSA_ILi256EEENSA_ILi64EEENSA_ILi128EEEEEENS_12float_e4m3_tENS5_IJlSC_lEEESJ_SK_NS4_8TiledMMAINS4_8MMA_AtomIJNS4_10MMA_TraitsINS4_25SM100_MMA_F8F6F4_2x1SM_SSEJSJ_SJ_fSF_SG_NS4_17integral_constantINS4_4UMMA5MajorELSR_0EEESS_NSP_INSQ_7ScaleInELST_0EEESU_EEEEEENS4_6LayoutINS5_IJSC_SC_SC_EEENS5_IJNSA_ILi0EEESZ_SZ_EEEEENS5_IJNS4_10UnderscoreES12_S12_EEEEENS4_28SM100_TMA_2SM_LOAD_MULTICASTENS4_14ComposedLayoutINS4_7SwizzleILi3ELi4ELi3EEENS4_18smem_ptr_flag_bitsILi8EEENSX_INS5_IJNSA_ILi8EEESH_EEENS5_IJSH_SC_EEEEEEEvNS4_8identityENS4_18SM100_TMA_2SM_LOADES1F_vS1G_EENS_8epilogue10collective18CollectiveEpilogueINS1J_23Sm100TmaWarpSpecializedILi1ELi1ELi64ELb0ELb0EEEJNS5_IJSH_SG_SH_EEENS5_IJNSX_ISH_SC_EENSX_ISG_SC_EEEEESJ_SK_SJ_SK_NS1J_6fusion15FusionCallbacksIS1N_NS1S_17LinearCombinationISJ_fSJ_fLNS_15FloatRoundStyleE2EEES1O_S1R_JEEENS4_5SM1004TMEM4LOAD26SM100_TMEM_LOAD_32dp32b64xENS4_13SM90_TMA_LOADENS16_INS17_ILi2ELi4ELi3EEES1A_NSX_INS5_IJS1B_SG_EEENS5_IJSG_SC_EEEEEEENS4_39AutoVectorizingCopyWithAssumedAlignmentILi128EEENS4_14SM90_TMA_STOREES27_S29_S29_EEEvvEEEEvNT_6ParamsE)
        /*0008*/ 	.word	0x0000009a


	//----- nvinfo : EIATTR_FRAME_SIZE
	.align		4
.L_19:
        /*000c*/ 	.byte	0x04, 0x11
        /*000e*/ 	.short	(.L_21 - .L_20)
	.align		4
.L_20:
        /*0010*/ 	.word	index@($__internal_2_$__cuda_sm10x_tcgen05_guardrail_trap_unallocated_columns_being_dealloced)
        /*0014*/ 	.word	0x00000000


	//----- nvinfo : EIATTR_FRAME_SIZE
	.align		4
.L_21:
        /*0018*/ 	.byte	0x04, 0x11
        /*001a*/ 	.short	(.L_23 - .L_22)
	.align		4
.L_22:
        /*001c*/ 	.word	index@($__internal_1_$__cuda_sm10x_tcgen05_guardrail_trap_phase_invalid_during_alloc)
        /*0020*/ 	.word	0x00000000


	//----- nvinfo : EIATTR_FRAME_SIZE
	.align		4
.L_23:
        /*0024*/ 	.byte	0x04, 0x11
        /*0026*/ 	.short	(.L_25 - .L_24)
	.align		4
.L_24:
        /*0028*/ 	.word	index@($__internal_0_$__cuda_sm10x_tcgen05_guardrail_trap_col_being_dealloced_not_returned_by_alloc)
        /*002c*/ 	.word	0x00000000


	//----- nvinfo : EIATTR_FRAME_SIZE
	.align		4
.L_25:
        /*0030*/ 	.byte	0x04, 0x11
        /*0032*/ 	.short	(.L_27 - .L_26)
	.align		4
.L_26:
        /*0034*/ 	.word	index@(_ZN7cutlass13device_kernelINS_4gemm6kernel13GemmUniversalIN4cute5tupleIJiiiiEEENS1_10collective13CollectiveMmaINS1_35MainloopSm100TmaUmmaWarpSpecializedILi5ELi2ELi4ENS5_IJNS4_1CILi2EEESB_NSA_ILi1EEEEEEEENS5_IJNSA_ILi256EEENSA_ILi64EEENSA_ILi128EEEEEENS_12float_e4m3_tENS5_IJlSC_lEEESJ_SK_NS4_8TiledMMAINS4_8MMA_AtomIJNS4_10MMA_TraitsINS4_25SM100_MMA_F8F6F4_2x1SM_SSEJSJ_SJ_fSF_SG_NS4_17integral_constantINS4_4UMMA5MajorELSR_0EEESS_NSP_INSQ_7ScaleInELST_0EEESU_EEEEEENS4_6LayoutINS5_IJSC_SC_SC_EEENS5_IJNSA_ILi0EEESZ_SZ_EEEEENS5_IJNS4_10UnderscoreES12_S12_EEEEENS4_28SM100_TMA_2SM_LOAD_MULTICASTENS4_14ComposedLayoutINS4_7SwizzleILi3ELi4ELi3EEENS4_18smem_ptr_flag_bitsILi8EEENSX_INS5_IJNSA_ILi8EEESH_EEENS5_IJSH_SC_EEEEEEEvNS4_8identityENS4_18SM100_TMA_2SM_LOADES1F_vS1G_EENS_8epilogue10collective18CollectiveEpilogueINS1J_23Sm100TmaWarpSpecializedILi1ELi1ELi64ELb0ELb0EEEJNS5_IJSH_SG_SH_EEENS5_IJNSX_ISH_SC_EENSX_ISG_SC_EEEEESJ_SK_SJ_SK_NS1J_6fusion15FusionCallbacksIS1N_NS1S_17LinearCombinationISJ_fSJ_fLNS_15FloatRoundStyleE2EEES1O_S1R_JEEENS4_5SM1004TMEM4LOAD26SM100_TMEM_LOAD_32dp32b64xENS4_13SM90_TMA_LOADENS16_INS17_ILi2ELi4ELi3EEES1A_NSX_INS5_IJS1B_SG_EEENS5_IJSG_SC_EEEEEEENS4_39AutoVectorizingCopyWithAssumedAlignmentILi128EEENS4_14SM90_TMA_STOREES27_S29_S29_EEEvvEEEEvNT_6ParamsE)
        /*0038*/ 	.word	0x00000000


	//----- nvinfo : EIATTR_MIN_STACK_SIZE
	.align		4
.L_27:
        /*003c*/ 	.byte	0x04, 0x12
        /*003e*/ 	.short	(.L_29 - .L_28)
	.align		4
.L_28:
        /*0040*/ 	.word	index@(_ZN7cutlass13device_kernelINS_4gemm6kernel13GemmUniversalIN4cute5tupleIJiiiiEEENS1_10collective13CollectiveMmaINS1_35MainloopSm100TmaUmmaWarpSpecializedILi5ELi2ELi4ENS5_IJNS4_1CILi2EEESB_NSA_ILi1EEEEEEEENS5_IJNSA_ILi256EEENSA_ILi64EEENSA_ILi128EEEEEENS_12float_e4m3_tENS5_IJlSC_lEEESJ_SK_NS4_8TiledMMAINS4_8MMA_AtomIJNS4_10MMA_TraitsINS4_25SM100_MMA_F8F6F4_2x1SM_SSEJSJ_SJ_fSF_SG_NS4_17integral_constantINS4_4UMMA5MajorELSR_0EEESS_NSP_INSQ_7ScaleInELST_0EEESU_EEEEEENS4_6LayoutINS5_IJSC_SC_SC_EEENS5_IJNSA_ILi0EEESZ_SZ_EEEEENS5_IJNS4_10UnderscoreES12_S12_EEEEENS4_28SM100_TMA_2SM_LOAD_MULTICASTENS4_14ComposedLayoutINS4_7SwizzleILi3ELi4ELi3EEENS4_18smem_ptr_flag_bitsILi8EEENSX_INS5_IJNSA_ILi8EEESH_EEENS5_IJSH_SC_EEEEEEEvNS4_8identityENS4_18SM100_TMA_2SM_LOADES1F_vS1G_EENS_8epilogue10collective18CollectiveEpilogueINS1J_23Sm100TmaWarpSpecializedILi1ELi1ELi64ELb0ELb0EEEJNS5_IJSH_SG_SH_EEENS5_IJNSX_ISH_SC_EENSX_ISG_SC_EEEEESJ_SK_SJ_SK_NS1J_6fusion15FusionCallbacksIS1N_NS1S_17LinearCombinationISJ_fSJ_fLNS_15FloatRoundStyleE2EEES1O_S1R_JEEENS4_5SM1004TMEM4LOAD26SM100_TMEM_LOAD_32dp32b64xENS4_13SM90_TMA_LOADENS16_INS17_ILi2ELi4ELi3EEES1A_NSX_INS5_IJS1B_SG_EEENS5_IJSG_SC_EEEEEEENS4_39AutoVectorizingCopyWithAssumedAlignmentILi128EEENS4_14SM90_TMA_STOREES27_S29_S29_EEEvvEEEEvNT_6ParamsE)
        /*0044*/ 	.word	0x00000000
.L_29:


//--------------------- .nv.compat                --------------------------
	.section	.nv.compat,"",@"SHT_CUDA_COMPAT_INFO"
	.align	4
        /*0000*/ 	.byte	0x02, 0x09, 0x01, 0x00, 0x02, 0x02, 0x02, 0x00, 0x02, 0x05, 0x05, 0x00, 0x03, 0x07, 0x01, 0x01
        /*0010*/ 	.byte	0x02, 0x03, 0x01, 0x00, 0x02, 0x06, 0x01, 0x00, 0x04, 0x0b, 0x08, 0x00, 0x09, 0x00, 0x00, 0x00
        /*0020*/ 	.byte	0x00, 0x00, 0x00, 0x00


//--------------------- .nv.info._ZN7cutlass13device_kernelINS_4gemm6kernel13GemmUniversalIN4cute5tupleIJiiiiEEENS1_10collective13CollectiveMmaINS1_35MainloopSm100TmaUmmaWarpSpecializedILi5ELi2ELi4ENS5_IJNS4_1CILi2EEESB_NSA_ILi1EEEEEEEENS5_IJNSA_ILi256EEENSA_ILi64EEENSA_ILi128EEEEEENS_12float_e4m3_tENS5_IJlSC_lEEESJ_SK_NS4_8TiledMMAINS4_8MMA_AtomIJNS4_10MMA_TraitsINS4_25SM100_MMA_F8F6F4_2x1SM_SSEJSJ_SJ_fSF_SG_NS4_17integral_constantINS4_4UMMA5MajorELSR_0EEESS_NSP_INSQ_7ScaleInELST_0EEESU_EEEEEENS4_6LayoutINS5_IJSC_SC_SC_EEENS5_IJNSA_ILi0EEESZ_SZ_EEEEENS5_IJNS4_10UnderscoreES12_S12_EEEEENS4_28SM100_TMA_2SM_LOAD_MULTICASTENS4_14ComposedLayoutINS4_7SwizzleILi3ELi4ELi3EEENS4_18smem_ptr_flag_bitsILi8EEENSX_INS5_IJNSA_ILi8EEESH_EEENS5_IJSH_SC_EEEEEEEvNS4_8identityENS4_18SM100_TMA_2SM_LOADES1F_vS1G_EENS_8epilogue10collective18CollectiveEpilogueINS1J_23Sm100TmaWarpSpecializedILi1ELi1ELi64ELb0ELb0EEEJNS5_IJSH_SG_SH_EEENS5_IJNSX_ISH_SC_EENSX_ISG_SC_EEEEESJ_SK_SJ_SK_NS1J_6fusion15FusionCallbacksIS1N_NS1S_17LinearCombinationISJ_fSJ_fLNS_15FloatRoundStyleE2EEES1O_S1R_JEEENS4_5SM1004TMEM4LOAD26SM100_TMEM_LOAD_32dp32b64xENS4_13SM90_TMA_LOADENS16_INS17_ILi2ELi4ELi3EEES1A_NSX_INS5_IJS1B_SG_EEENS5_IJSG_SC_EEEEEEENS4_39AutoVectorizingCopyWithAssumedAlignmentILi128EEENS4_14SM90_TMA_STOREES27_S29_S29_EEEvvEEEEvNT_6ParamsE --------------------------
	.section	.nv.info._ZN7cutlass13device_kernelINS_4gemm6kernel13GemmUniversalIN4cute5tupleIJiiiiEEENS1_10collective13CollectiveMmaINS1_35MainloopSm100TmaUmmaWarpSpecializedILi5ELi2ELi4ENS5_IJNS4_1CILi2EEESB_NSA_ILi1EEEEEEEENS5_IJNSA_ILi256EEENSA_ILi64EEENSA_ILi128EEEEEENS_12float_e4m3_tENS5_IJlSC_lEEESJ_SK_NS4_8TiledMMAINS4_8MMA_AtomIJNS4_10MMA_TraitsINS4_25SM100_MMA_F8F6F4_2x1SM_SSEJSJ_SJ_fSF_SG_NS4_17integral_constantINS4_4UMMA5MajorELSR_0EEESS_NSP_INSQ_7ScaleInELST_0EEESU_EEEEEENS4_6LayoutINS5_IJSC_SC_SC_EEENS5_IJNSA_ILi0EEESZ_SZ_EEEEENS5_IJNS4_10UnderscoreES12_S12_EEEEENS4_28SM100_TMA_2SM_LOAD_MULTICASTENS4_14ComposedLayoutINS4_7SwizzleILi3ELi4ELi3EEENS4_18smem_ptr_flag_bitsILi8EEENSX_INS5_IJNSA_ILi8EEESH_EEENS5_IJSH_SC_EEEEEEEvNS4_8identityENS4_18SM100_TMA_2SM_LOADES1F_vS1G_EENS_8epilogue10collective18CollectiveEpilogueINS1J_23Sm100TmaWarpSpecializedILi1ELi1ELi64ELb0ELb0EEEJNS5_IJSH_SG_SH_EEENS5_IJNSX_ISH_SC_EENSX_ISG_SC_EEEEESJ_SK_SJ_SK_NS1J_6fusion15FusionCallbacksIS1N_NS1S_17LinearCombinationISJ_fSJ_fLNS_15FloatRoundStyleE2EEES1O_S1R_JEEENS4_5SM1004TMEM4LOAD26SM100_TMEM_LOAD_32dp32b64xENS4_13SM90_TMA_LOADENS16_INS17_ILi2ELi4ELi3EEES1A_NSX_INS5_IJS1B_SG_EEENS5_IJSG_SC_EEEEEEENS4_39AutoVectorizingCopyWithAssumedAlignmentILi128EEENS4_14SM90_TMA_STOREES27_S29_S29_EEEvvEEEEvNT_6ParamsE,"",@"SHT_CUDA_INFO"
	.sectionflags	@""
	.align	4


	//----- nvinfo : EIATTR_CUDA_API_VERSION
	.align		4
        /*0000*/ 	.byte	0x04, 0x37
        /*0002*/ 	.short	(.L_31 - .L_30)
.L_30:
        /*0004*/ 	.word	0x00000082


	//----- nvinfo : EIATTR_KPARAM_INFO
	.align		4
.L_31:
        /*0008*/ 	.byte	0x04, 0x17
        /*000a*/ 	.short	(.L_33 - .L_32)
.L_32:
        /*000c*/ 	.word	0x00000000
        /*0010*/ 	.short	0x0000
        /*0012*/ 	.short	0x0000
        /*0014*/ 	.byte	0x00, 0xf0, 0x01, 0x20


	//----- nvinfo : EIATTR_AT_ENTRY_FRAGMENTS
	.align		4
.L_33:
        /*0018*/ 	.byte	0x04, 0x4f
        /*001a*/ 	.short	(.L_35 - .L_34)


	//   ....[0]....
.L_34:
        /*001c*/ 	.word	0x00000007


	//----- nvinfo : EIATTR_RESERVED_SMEM_USED
	.align		4
.L_35:
        /*0020*/ 	.byte	0x01, 0x41
	.zero		2


	//----- nvinfo : EIATTR_SPARSE_MMA_MASK
	.align		4
        /*0024*/ 	.byte	0x03, 0x50
        /*0026*/ 	.short	0x0000


	//----- nvinfo : EIATTR_TCGEN05_2CTA_USED
	.align		4
        /*0028*/ 	.byte	0x01, 0x52
	.zero		2


	//----- nvinfo : EIATTR_MAXREG_COUNT
	.align		4
        /*002c*/ 	.byte	0x03, 0x1b
        /*002e*/ 	.short	0x00ff


	//----- nvinfo : EIATTR_NUM_BARRIERS
	.align		4
        /*0030*/ 	.byte	0x02, 0x4c
        /*0032*/ 	.byte	0x07
	.zero		1


	//----- nvinfo : EIATTR_EXTERNS
	.align		4
        /*0034*/ 	.byte	0x04, 0x0f
        /*0036*/ 	.short	(.L_37 - .L_36)


	//   ....[0]....
	.align		4
.L_36:
        /*0038*/ 	.word	index@(__assertfail)


	//----- nvinfo : EIATTR_MERCURY_ISA_VERSION
	.align		4
.L_37:
        /*003c*/ 	.byte	0x03, 0x5f
        /*003e*/ 	.short	0x0101


	//----- nvinfo : EIATTR_INT_WARP_WIDE_INSTR_OFFSETS
	.align		4
        /*0040*/ 	.byte	0x04, 0x31
        /*0042*/ 	.short	(.L_39 - .L_38)


	//   ....[0]....
.L_38:
        /*0044*/ 	.word	0x00000d90


	//   ....[1]....
        /*0048*/ 	.word	0x00000e40


	//   ....[2]....
        /*004c*/ 	.word	0x00004370


	//   ....[3]....
        /*0050*/ 	.word	0x000043a0


	//   ....[4]....
        /*0054*/ 	.word	0x000043c0


	//   ....[5]....
        /*0058*/ 	.word	0x00004f00


	//   ....[6]....
        /*005c*/ 	.word	0x00004fb0


	//----- nvinfo : EIATTR_COOP_GROUP_MASK_REGIDS
	.align		4
.L_39:
        /*0060*/ 	.byte	0x04, 0x29
        /*0062*/ 	.short	(.L_41 - .L_40)


	//   ....[0]....
.L_40:
        /*0064*/ 	.word	0xffffffff


	//   ....[1]....
        /*0068*/ 	.word	0xffffffff


	//   ....[2]....
        /*006c*/ 	.word	0xffffffff


	//   ....[3]....
        /*0070*/ 	.word	0xffffffff


	//   ....[4]....
        /*0074*/ 	.word	0xffffffff


	//   ....[5]....
        /*0078*/ 	.word	0xffffffff


	//   ....[6]....
        /*007c*/ 	.word	0xffffffff


	//   ....[7]....
        /*0080*/ 	.word	0xffffffff


	//   ....[8]....
        /*0084*/ 	.word	0xffffffff


	//   ....[9]....
        /*0088*/ 	.word	0xffffffff


	//   ....[10]....
        /*008c*/ 	.word	0xffffffff


	//   ....[11]....
        /*0090*/ 	.word	0xffffffff


	//   ....[12]....
        /*0094*/ 	.word	0xffffffff


	//   ....[13]....
        /*0098*/ 	.word	0xffffffff


	//----- nvinfo : EIATTR_COOP_GROUP_INSTR_OFFSETS
	.align		4
.L_41:
        /*009c*/ 	.byte	0x04, 0x28
        /*009e*/ 	.short	(.L_43 - .L_42)


	//   ....[0]....
.L_42:
        /*00a0*/ 	.word	0x000000b0


	//   ....[1]....
        /*00a4*/ 	.word	0x00000510


	//   ....[2]....
        /*00a8*/ 	.word	0x00000700


	//   ....[3]....
        /*00ac*/ 	.word	0x00000840


	//   ....[4]....
        /*00b0*/ 	.word	0x00000940


	//   ....[5]....
        /*00b4*/ 	.word	0x00000ab0


	//   ....[6]....
        /*00b8*/ 	.word	0x00000c50


	//   ....[7]....
        /*00bc*/ 	.word	0x00000eb0


	//   ....[8]....
        /*00c0*/ 	.word	0x000021f0


	//   ....[9]....
        /*00c4*/ 	.word	0x00003150


	//   ....[10]....
        /*00c8*/ 	.word	0x00003620


	//   ....[11]....
        /*00cc*/ 	.word	0x00003650


	//   ....[12]....
        /*00d0*/ 	.word	0x00004270


	//   ....[13]....
        /*00d4*/ 	.word	0x00004480


	//----- nvinfo : EIATTR_VRC_CTA_INIT_COUNT
	.align		4
.L_43:
        /*00d8*/ 	.byte	0x02, 0x4a
        /*00da*/ 	.byte	0x80
	.zero		1


	//----- nvinfo : EIATTR_SYSCALL_OFFSETS
	.align		4
        /*00dc*/ 	.byte	0x04, 0x46
        /*00de*/ 	.short	(.L_45 - .L_44)


	//   ....[0]....
.L_44:
        /*00e0*/ 	.word	0x00005af0


	//   ....[1]....
        /*00e4*/ 	.word	0x00005c30


	//   ....[2]....
        /*00e8*/ 	.word	0x00006400


	//----- nvinfo : EIATTR_MBARRIER_INSTR_OFFSETS
	.align		4
.L_45:
        /*00ec*/ 	.byte	0x04, 0x39
        /*00ee*/ 	.short	(.L_47 - .L_46)


	//   ....[0]....
.L_46:
        /*00f0*/ 	.word	0x00000650
        /*00f4*/ 	.word	0x000000ff
        /*00f8*/ 	.word	0x00000000
        /*00fc*/ 	.short	0x0100
        /*00fe*/ 	.byte	0x04
	.zero		1


	//   ....[1]....
        /*0100*/ 	.word	0x00000660
        /*0104*/ 	.word	0x000000ff
        /*0108*/ 	.word	0x00000028
        /*010c*/ 	.short	0x0100
        /*010e*/ 	.byte	0x04
	.zero		1


	//   ....[2]....
        /*0110*/ 	.word	0x00000670
        /*0114*/ 	.word	0x000000ff
        /*0118*/ 	.word	0x00000008
        /*011c*/ 	.short	0x0100
        /*011e*/ 	.byte	0x04
	.zero		1


	//   ....[3]....
        /*0120*/ 	.word	0x00000680
        /*0124*/ 	.word	0x000000ff
        /*0128*/ 	.word	0x00000030
        /*012c*/ 	.short	0x0100
        /*012e*/ 	.byte	0x04
	.zero		1


	//   ....[4]....
        /*0130*/ 	.word	0x00000690
        /*0134*/ 	.word	0x000000ff
        /*0138*/ 	.word	0x00000010
        /*013c*/ 	.short	0x0100
        /*013e*/ 	.byte	0x04
	.zero		1


	//   ....[5]....
        /*0140*/ 	.word	0x000006a0
        /*0144*/ 	.word	0x000000ff
        /*0148*/ 	.word	0x00000038
        /*014c*/ 	.short	0x0100
        /*014e*/ 	.byte	0x04
	.zero		1


	//   ....[6]....
        /*0150*/ 	.word	0x000006b0
        /*0154*/ 	.word	0x000000ff
        /*0158*/ 	.word	0x00000018
        /*015c*/ 	.short	0x0100
        /*015e*/ 	.byte	0x04
	.zero		1


	//   ....[7]....
        /*0160*/ 	.word	0x000006c0
        /*0164*/ 	.word	0x000000ff
        /*0168*/ 	.word	0x00000040
        /*016c*/ 	.short	0x0100
        /*016e*/ 	.byte	0x04
	.zero		1


	//   ....[8]....
        /*0170*/ 	.word	0x000006d0
        /*0174*/ 	.word	0x000000ff
        /*0178*/ 	.word	0x00000020
        /*017c*/ 	.short	0x0100
        /*017e*/ 	.byte	0x04
	.zero		1


	//   ....[9]....
        /*0180*/ 	.word	0x000006e0
        /*0184*/ 	.word	0x000000ff
        /*0188*/ 	.word	0x00000048
        /*018c*/ 	.short	0x0100
        /*018e*/ 	.byte	0x04
	.zero		1


	//   ....[10]....
        /*0190*/ 	.word	0x00000810
        /*0194*/ 	.word	0x000000ff
        /*0198*/ 	.word	0x00000050
        /*019c*/ 	.short	0x0100
        /*019e*/ 	.byte	0x04
	.zero		1


	//   ....[11]....
        /*01a0*/ 	.word	0x00000820
        /*01a4*/ 	.word	0x000000ff
        /*01a8*/ 	.word	0x00000058
        /*01ac*/ 	.short	0x0100
        /*01ae*/ 	.byte	0x04
	.zero		1


	//   ....[12]....
        /*01b0*/ 	.word	0x00000910
        /*01b4*/ 	.word	0x000000ff
        /*01b8*/ 	.word	0x00000060
        /*01bc*/ 	.short	0x0100
        /*01be*/ 	.byte	0x06
	.zero		1


	//   ....[13]....
        /*01c0*/ 	.word	0x00000920
        /*01c4*/ 	.word	0x000000ff
        /*01c8*/ 	.word	0x00000068
        /*01cc*/ 	.short	0x0100
        /*01ce*/ 	.byte	0x06
	.zero		1


	//   ....[14]....
        /*01d0*/ 	.word	0x00000a60
        /*01d4*/ 	.word	0x000000ff
        /*01d8*/ 	.word	0x00000070
        /*01dc*/ 	.short	0x0100
        /*01de*/ 	.byte	0x06
	.zero		1


	//   ....[15]....
        /*01e0*/ 	.word	0x00000a70
        /*01e4*/ 	.word	0x000000ff
        /*01e8*/ 	.word	0x00000080
        /*01ec*/ 	.short	0x0100
        /*01ee*/ 	.byte	0x06
	.zero		1


	//   ....[16]....
        /*01f0*/ 	.word	0x00000a80
        /*01f4*/ 	.word	0x000000ff
        /*01f8*/ 	.word	0x00000078
        /*01fc*/ 	.short	0x0100
        /*01fe*/ 	.byte	0x06
	.zero		1


	//   ....[17]....
        /*0200*/ 	.word	0x00000a90
        /*0204*/ 	.word	0x000000ff
        /*0208*/ 	.word	0x00000088
        /*020c*/ 	.short	0x0100
        /*020e*/ 	.byte	0x06
	.zero		1


	//   ....[18]....
        /*0210*/ 	.word	0x00000bc0
        /*0214*/ 	.word	0x000000ff
        /*0218*/ 	.word	0x00000090
        /*021c*/ 	.short	0x0100
        /*021e*/ 	.byte	0x04
	.zero		1


	//   ....[19]....
        /*0220*/ 	.word	0x00000bd0
        /*0224*/ 	.word	0x000000ff
        /*0228*/ 	.word	0x000000b0
        /*022c*/ 	.short	0x0100
        /*022e*/ 	.byte	0x04
	.zero		1


	//   ....[20]....
        /*0230*/ 	.word	0x00000be0
        /*0234*/ 	.word	0x000000ff
        /*0238*/ 	.word	0x00000098
        /*023c*/ 	.short	0x0100
        /*023e*/ 	.byte	0x04
	.zero		1


	//   ....[21]....
        /*0240*/ 	.word	0x00000bf0
        /*0244*/ 	.word	0x000000ff
        /*0248*/ 	.word	0x000000b8
        /*024c*/ 	.short	0x0100
        /*024e*/ 	.byte	0x04
	.zero		1


	//   ....[22]....
        /*0250*/ 	.word	0x00000c00
        /*0254*/ 	.word	0x000000ff
        /*0258*/ 	.word	0x000000a0
        /*025c*/ 	.short	0x0100
        /*025e*/ 	.byte	0x04
	.zero		1


	//   ....[23]....
        /*0260*/ 	.word	0x00000c10
        /*0264*/ 	.word	0x000000ff
        /*0268*/ 	.word	0x000000c0
        /*026c*/ 	.short	0x0100
        /*026e*/ 	.byte	0x04
	.zero		1


	//   ....[24]....
        /*0270*/ 	.word	0x00000c20
        /*0274*/ 	.word	0x000000ff
        /*0278*/ 	.word	0x000000a8
        /*027c*/ 	.short	0x0100
        /*027e*/ 	.byte	0x04
	.zero		1


	//   ....[25]....
        /*0280*/ 	.word	0x00000c30
        /*0284*/ 	.word	0x000000ff
        /*0288*/ 	.word	0x000000c8
        /*028c*/ 	.short	0x0100
        /*028e*/ 	.byte	0x04
	.zero		1


	//   ....[26]....
        /*0290*/ 	.word	0x00000d30
        /*0294*/ 	.word	0x000000ff
        /*0298*/ 	.word	0x000000d0
        /*029c*/ 	.short	0x0100
        /*029e*/ 	.byte	0x04
	.zero		1


	//   ....[27]....
        /*02a0*/ 	.word	0x00000d40
        /*02a4*/ 	.word	0x000000ff
        /*02a8*/ 	.word	0x000000e0
        /*02ac*/ 	.short	0x0100
        /*02ae*/ 	.byte	0x04
	.zero		1


	//   ....[28]....
        /*02b0*/ 	.word	0x00000d50
        /*02b4*/ 	.word	0x000000ff
        /*02b8*/ 	.word	0x000000d8
        /*02bc*/ 	.short	0x0100
        /*02be*/ 	.byte	0x04
	.zero		1


	//   ....[29]....
        /*02c0*/ 	.word	0x00000d60
        /*02c4*/ 	.word	0x000000ff
        /*02c8*/ 	.word	0x000000e8
        /*02cc*/ 	.short	0x0100
        /*02ce*/ 	.byte	0x04
	.zero		1


	//   ....[30]....
        /*02d0*/ 	.word	0x00000e60
        /*02d4*/ 	.word	0x000000ff
        /*02d8*/ 	.word	0x000000f0
        /*02dc*/ 	.short	0x0100
        /*02de*/ 	.byte	0x06
	.zero		1


	//   ....[31]....
        /*02e0*/ 	.word	0x00001a40
        /*02e4*/ 	.word	0x00000000
        /*02e8*/ 	.word	0x000000e0
        /*02ec*/ 	.short	0x010a
        /*02ee*/ 	.byte	0xff
	.zero		1


	//   ....[32]....
        /*02f0*/ 	.word	0x00001a70
        /*02f4*/ 	.word	0x00000000
        /*02f8*/ 	.word	0x000000d0
        /*02fc*/ 	.short	0x0101
        /*02fe*/ 	.byte	0xff
	.zero		1


	//   ....[33]....
        /*0300*/ 	.word	0x00001b10
        /*0304*/ 	.word	0x000000ff
        /*0308*/ 	.word	0x00000028
        /*030c*/ 	.short	0x010a
        /*030e*/ 	.byte	0x04
	.zero		1


	//   ....[34]....
        /*0310*/ 	.word	0x00001be0
        /*0314*/ 	.word	0x000000ff
        /*0318*/ 	.word	0x00000028
        /*031c*/ 	.short	0x010a
        /*031e*/ 	.byte	0x21
	.zero		1


	//   ....[35]....
        /*0320*/ 	.word	0x00001d90
        /*0324*/ 	.word	0x000000ff
        /*0328*/ 	.word	0x00000028
        /*032c*/ 	.short	0x010a
        /*032e*/ 	.byte	0x05
	.zero		1


	//   ....[36]....
        /*0330*/ 	.word	0x00001ea0
        /*0334*/ 	.word	0x000000ff
        /*0338*/ 	.word	0x00000068
        /*033c*/ 	.short	0x0101
        /*033e*/ 	.byte	0x0d
	.zero		1


	//   ....[37]....
        /*0340*/ 	.word	0x00001ec0
        /*0344*/ 	.word	0x000000ff
        /*0348*/ 	.word	0x00000028
        /*034c*/ 	.short	0x010a
        /*034e*/ 	.byte	0x04
	.zero		1


	//   ....[38]....
        /*0350*/ 	.word	0x00001f40
        /*0354*/ 	.word	0x000000ff
        /*0358*/ 	.word	0x00000028
        /*035c*/ 	.short	0x010a
        /*035e*/ 	.byte	0x11
	.zero		1


	//   ....[39]....
        /*0360*/ 	.word	0x000020e0
        /*0364*/ 	.word	0x000000ff
        /*0368*/ 	.word	0x00000028
        /*036c*/ 	.short	0x010a
        /*036e*/ 	.byte	0x05
	.zero		1


	//   ....[40]....
        /*0370*/ 	.word	0x00002220
        /*0374*/ 	.word	0x00000003
        /*0378*/ 	.word	0x00000070
        /*037c*/ 	.short	0x010a
        /*037e*/ 	.byte	0xff
	.zero		1


	//   ....[41]....
        /*0380*/ 	.word	0x00002370
        /*0384*/ 	.word	0x00000000
        /*0388*/ 	.word	0x00000000
        /*038c*/ 	.short	0x0101
        /*038e*/ 	.byte	0xff
	.zero		1


	//   ....[42]....
        /*0390*/ 	.word	0x00002910
        /*0394*/ 	.word	0x000000ff
        /*0398*/ 	.word	0x00000000
        /*039c*/ 	.short	0x010a
        /*039e*/ 	.byte	0x04
	.zero		1


	//   ....[43]....
        /*03a0*/ 	.word	0x000029a0
        /*03a4*/ 	.word	0x000000ff
        /*03a8*/ 	.word	0x00000000
        /*03ac*/ 	.short	0x010a
        /*03ae*/ 	.byte	0x05
	.zero		1


	//   ....[44]....
        /*03b0*/ 	.word	0x00002a30
        /*03b4*/ 	.word	0x000000ff
        /*03b8*/ 	.word	0x00000000
        /*03bc*/ 	.short	0x010a
        /*03be*/ 	.byte	0x05
	.zero		1


	//   ....[45]....
        /*03c0*/ 	.word	0x00002ac0
        /*03c4*/ 	.word	0x000000ff
        /*03c8*/ 	.word	0x00000000
        /*03cc*/ 	.short	0x010a
        /*03ce*/ 	.byte	0x05
	.zero		1


	//   ....[46]....
        /*03d0*/ 	.word	0x00002b60
        /*03d4*/ 	.word	0x00000000
        /*03d8*/ 	.word	0x00000000
        /*03dc*/ 	.short	0x010a
        /*03de*/ 	.byte	0xff
	.zero		1


	//   ....[47]....
        /*03e0*/ 	.word	0x00002ca0
        /*03e4*/ 	.word	0x00000002
        /*03e8*/ 	.word	0x000000d0
        /*03ec*/ 	.short	0x010a
        /*03ee*/ 	.byte	0xff
	.zero		1


	//   ....[48]....
        /*03f0*/ 	.word	0x00002d10
        /*03f4*/ 	.word	0x00000002
        /*03f8*/ 	.word	0x00000000
        /*03fc*/ 	.short	0x0101
        /*03fe*/ 	.byte	0xff
	.zero		1


	//   ....[49]....
        /*0400*/ 	.word	0x00002d30
        /*0404*/ 	.word	0x000000ff
        /*0408*/ 	.word	0x00000080
        /*040c*/ 	.short	0x010a
        /*040e*/ 	.byte	0x04
	.zero		1


	//   ....[50]....
        /*0410*/ 	.word	0x00002e50
        /*0414*/ 	.word	0x00000002
        /*0418*/ 	.word	0x00000070
        /*041c*/ 	.short	0x010a
        /*041e*/ 	.byte	0xff
	.zero		1


	//   ....[51]....
        /*0420*/ 	.word	0x00002f50
        /*0424*/ 	.word	0x00000002
        /*0428*/ 	.word	0x00000000
        /*042c*/ 	.short	0x0101
        /*042e*/ 	.byte	0xff
	.zero		1


	//   ....[52]....
        /*0430*/ 	.word	0x00002fe0
        /*0434*/ 	.word	0x000000ff
        /*0438*/ 	.word	0x00000080
        /*043c*/ 	.short	0x0106
        /*043e*/ 	.byte	0x04
	.zero		1


	//   ....[53]....
        /*0440*/ 	.word	0x00003000
        /*0444*/ 	.word	0x000000ff
        /*0448*/ 	.word	0x00000080
        /*044c*/ 	.short	0x010a
        /*044e*/ 	.byte	0x04
	.zero		1


	//   ....[54]....
        /*0450*/ 	.word	0x00003090
        /*0454*/ 	.word	0x000000ff
        /*0458*/ 	.word	0x00000080
        /*045c*/ 	.short	0x0106
        /*045e*/ 	.byte	0x07
	.zero		1


	//   ....[55]....
        /*0460*/ 	.word	0x000030d0
        /*0464*/ 	.word	0x00000000
        /*0468*/ 	.word	0x00000080
        /*046c*/ 	.short	0x010a
        /*046e*/ 	.byte	0xff
	.zero		1


	//   ....[56]....
        /*0470*/ 	.word	0x00003320
        /*0474*/ 	.word	0x000000ff
        /*0478*/ 	.word	0x00000008
        /*047c*/ 	.short	0x010a
        /*047e*/ 	.byte	0x05
	.zero		1


	//   ....[57]....
        /*0480*/ 	.word	0x00003340
        /*0484*/ 	.word	0x000000ff
        /*0488*/ 	.word	0x00000008
        /*048c*/ 	.short	0x010a
        /*048e*/ 	.byte	0x05
	.zero		1


	//   ....[58]....
        /*0490*/ 	.word	0x000034d0
        /*0494*/ 	.word	0x000000ff
        /*0498*/ 	.word	0x00000008
        /*049c*/ 	.short	0x010a
        /*049e*/ 	.byte	0x05
	.zero		1


	//   ....[59]....
        /*04a0*/ 	.word	0x000034f0
        /*04a4*/ 	.word	0x000000ff
        /*04a8*/ 	.word	0x00000008
        /*04ac*/ 	.short	0x010a
        /*04ae*/ 	.byte	0x05
	.zero		1


	//   ....[60]....
        /*04b0*/ 	.word	0x000035b0
        /*04b4*/ 	.word	0x000000ff
        /*04b8*/ 	.word	0x00000000
        /*04bc*/ 	.short	0x0101
        /*04be*/ 	.byte	0x04
	.zero		1


	//   ....[61]....
        /*04c0*/ 	.word	0x000038f0
        /*04c4*/ 	.word	0x00000000
        /*04c8*/ 	.word	0x00000070
        /*04cc*/ 	.short	0x010a
        /*04ce*/ 	.byte	0xff
	.zero		1


	//   ....[62]....
        /*04d0*/ 	.word	0x000039b0
        /*04d4*/ 	.word	0x00000000
        /*04d8*/ 	.word	0x00000000
        /*04dc*/ 	.short	0x0101
        /*04de*/ 	.byte	0xff
	.zero		1


	//   ....[63]....
        /*04e0*/ 	.word	0x00003a70
        /*04e4*/ 	.word	0x000000ff
        /*04e8*/ 	.word	0x00000000
        /*04ec*/ 	.short	0x010a
        /*04ee*/ 	.byte	0x04
	.zero		1


	//   ....[64]....
        /*04f0*/ 	.word	0x00003a80
        /*04f4*/ 	.word	0x000000ff
        /*04f8*/ 	.word	0x000000b0
        /*04fc*/ 	.short	0x010a
        /*04fe*/ 	.byte	0x1f
	.zero		1


	//   ....[65]....
        /*0500*/ 	.word	0x00003b30
        /*0504*/ 	.word	0x000000ff
        /*0508*/ 	.word	0x00000000
        /*050c*/ 	.short	0x010a
        /*050e*/ 	.byte	0x05
	.zero		1


	//   ....[66]....
        /*0510*/ 	.word	0x00003c60
        /*0514*/ 	.word	0x000000ff
        /*0518*/ 	.word	0x00000000
        /*051c*/ 	.short	0x010a
        /*051e*/ 	.byte	0x04
	.zero		1


	//   ....[67]....
        /*0520*/ 	.word	0x00003f60
        /*0524*/ 	.word	0x000000ff
        /*0528*/ 	.word	0x00000000
        /*052c*/ 	.short	0x010a
        /*052e*/ 	.byte	0x04
	.zero		1


	//   ....[68]....
        /*0530*/ 	.word	0x00003ff0
        /*0534*/ 	.word	0x000000ff
        /*0538*/ 	.word	0x00000000
        /*053c*/ 	.short	0x010a
        /*053e*/ 	.byte	0x05
	.zero		1


	//   ....[69]....
        /*0540*/ 	.word	0x00004080
        /*0544*/ 	.word	0x000000ff
        /*0548*/ 	.word	0x00000000
        /*054c*/ 	.short	0x010a
        /*054e*/ 	.byte	0x05
	.zero		1


	//   ....[70]....
        /*0550*/ 	.word	0x00004120
        /*0554*/ 	.word	0x00000000
        /*0558*/ 	.word	0x00000000
        /*055c*/ 	.short	0x010a
        /*055e*/ 	.byte	0xff
	.zero		1


	//   ....[71]....
        /*0560*/ 	.word	0x00004160
        /*0564*/ 	.word	0x00000000
        /*0568*/ 	.word	0x00000000
        /*056c*/ 	.short	0x010a
        /*056e*/ 	.byte	0xff
	.zero		1


	//   ....[72]....
        /*0570*/ 	.word	0x000041d0
        /*0574*/ 	.word	0x000000ff
        /*0578*/ 	.word	0x00000000
        /*057c*/ 	.short	0x0101
        /*057e*/ 	.byte	0x04
	.zero		1


	//   ....[73]....
        /*0580*/ 	.word	0x00004210
        /*0584*/ 	.word	0x000000ff
        /*0588*/ 	.word	0x000000f0
        /*058c*/ 	.short	0x010a
        /*058e*/ 	.byte	0x1a
	.zero		1


	//   ....[74]....
        /*0590*/ 	.word	0x00004260
        /*0594*/ 	.word	0x000000ff
        /*0598*/ 	.word	0x00000000
        /*059c*/ 	.short	0x0101
        /*059e*/ 	.byte	0x04
	.zero		1


	//   ....[75]....
        /*05a0*/ 	.word	0x000046e0
        /*05a4*/ 	.word	0x00000007
        /*05a8*/ 	.word	0x00000070
        /*05ac*/ 	.short	0x010a
        /*05ae*/ 	.byte	0xff
	.zero		1


	//   ....[76]....
        /*05b0*/ 	.word	0x00004850
        /*05b4*/ 	.word	0x00000000
        /*05b8*/ 	.word	0x00000000
        /*05bc*/ 	.short	0x0101
        /*05be*/ 	.byte	0xff
	.zero		1


	//   ....[77]....
        /*05c0*/ 	.word	0x00004cc0
        /*05c4*/ 	.word	0x000000ff
        /*05c8*/ 	.word	0x00000068
        /*05cc*/ 	.short	0x010a
        /*05ce*/ 	.byte	0x11
	.zero		1


	//   ....[78]....
        /*05d0*/ 	.word	0x00004e40
        /*05d4*/ 	.word	0x000000ff
        /*05d8*/ 	.word	0x00000058
        /*05dc*/ 	.short	0x010a
        /*05de*/ 	.byte	0x11
	.zero		1


	//   ....[79]....
        /*05e0*/ 	.word	0x00005050
        /*05e4*/ 	.word	0x000000ff
        /*05e8*/ 	.word	0x00000050
        /*05ec*/ 	.short	0x010b
        /*05ee*/ 	.byte	0x11
	.zero		1


	//   ....[80]....
        /*05f0*/ 	.word	0x00005060
        /*05f4*/ 	.word	0x000000ff
        /*05f8*/ 	.word	0x00000000
        /*05fc*/ 	.short	0x0101
        /*05fe*/ 	.byte	0x1b
	.zero		1


	//   ....[81]....
        /*0600*/ 	.word	0x000050a0
        /*0604*/ 	.word	0x00000000
        /*0608*/ 	.word	0x00000058
        /*060c*/ 	.short	0x010a
        /*060e*/ 	.byte	0xff
	.zero		1


	//   ....[82]....
        /*0610*/ 	.word	0x000053c0
        /*0614*/ 	.word	0x00000003
        /*0618*/ 	.word	0x00000070
        /*061c*/ 	.short	0x010a
        /*061e*/ 	.byte	0xff
	.zero		1


	//   ....[83]....
        /*0620*/ 	.word	0x00005540
        /*0624*/ 	.word	0x00000000
        /*0628*/ 	.word	0x00000000
        /*062c*/ 	.short	0x0101
        /*062e*/ 	.byte	0xff
	.zero		1


	//   ....[84]....
        /*0630*/ 	.word	0x00005fd0
        /*0634*/ 	.word	0x000000ff
        /*0638*/ 	.word	0x00000050
        /*063c*/ 	.short	0x010a
        /*063e*/ 	.byte	0x2c
	.zero		1


	//   ....[85]....
        /*0640*/ 	.word	0x00005fe0
        /*0644*/ 	.word	0x0000008f
        /*0648*/ 	.word	0x00000090
        /*064c*/ 	.short	0x010a
        /*064e*/ 	.byte	0xff
	.zero		1


	//   ....[86]....
        /*0650*/ 	.word	0x00006170
        /*0654*/ 	.word	0x000000ff
        /*0658*/ 	.word	0x00000050
        /*065c*/ 	.short	0x010a
        /*065e*/ 	.byte	0x2c
	.zero		1


	//   ....[87]....
        /*0660*/ 	.word	0x00006280
        /*0664*/ 	.word	0x000000ff
        /*0668*/ 	.word	0x00000000
        /*066c*/ 	.short	0x0101
        /*066e*/ 	.byte	0x04
	.zero		1


	//   ....[88]....
        /*0670*/ 	.word	0x000062e0
        /*0674*/ 	.word	0x0000008f
        /*0678*/ 	.word	0x00000090
        /*067c*/ 	.short	0x010a
        /*067e*/ 	.byte	0xff
	.zero		1


	//   ....[89]....
        /*0680*/ 	.word	0x000068d0
        /*0684*/ 	.word	0x0000008f
        /*0688*/ 	.word	0x00000000
        /*068c*/ 	.short	0x0101
        /*068e*/ 	.byte	0xff
	.zero		1


	//   ....[90]....
        /*0690*/ 	.word	0x00007730
        /*0694*/ 	.word	0x00000000
        /*0698*/ 	.word	0x000000e0
        /*069c*/ 	.short	0x010a
        /*069e*/ 	.byte	0xff
	.zero		1


	//   ....[91]....
        /*06a0*/ 	.word	0x00007790
        /*06a4*/ 	.word	0x00000000
        /*06a8*/ 	.word	0x00000028
        /*06ac*/ 	.short	0x010a
        /*06ae*/ 	.byte	0xff
	.zero		1


	//   ....[92]....
        /*06b0*/ 	.word	0x000077f0
        /*06b4*/ 	.word	0x00000000
        /*06b8*/ 	.word	0x00000028
        /*06bc*/ 	.short	0x010a
        /*06be*/ 	.byte	0xff
	.zero		1


	//   ....[93]....
        /*06c0*/ 	.word	0x00007840
        /*06c4*/ 	.word	0x00000003
        /*06c8*/ 	.word	0x00000070
        /*06cc*/ 	.short	0x010a
        /*06ce*/ 	.byte	0xff
	.zero		1


	//   ....[94]....
        /*06d0*/ 	.word	0x000078a0
        /*06d4*/ 	.word	0x00000000
        /*06d8*/ 	.word	0x00000000
        /*06dc*/ 	.short	0x010a
        /*06de*/ 	.byte	0xff
	.zero		1


	//   ....[95]....
        /*06e0*/ 	.word	0x00007900
        /*06e4*/ 	.word	0x00000000
        /*06e8*/ 	.word	0x00000000
        /*06ec*/ 	.short	0x010a
        /*06ee*/ 	.byte	0xff
	.zero		1


	//   ....[96]....
        /*06f0*/ 	.word	0x00007960
        /*06f4*/ 	.word	0x00000000
        /*06f8*/ 	.word	0x00000000
        /*06fc*/ 	.short	0x010a
        /*06fe*/ 	.byte	0xff
	.zero		1


	//   ....[97]....
        /*0700*/ 	.word	0x000079c0
        /*0704*/ 	.word	0x00000000
        /*0708*/ 	.word	0x00000000
        /*070c*/ 	.short	0x010a
        /*070e*/ 	.byte	0xff
	.zero		1


	//   ....[98]....
        /*0710*/ 	.word	0x00007a10
        /*0714*/ 	.word	0x00000002
        /*0718*/ 	.word	0x000000d0
        /*071c*/ 	.short	0x010a
        /*071e*/ 	.byte	0xff
	.zero		1


	//   ....[99]....
        /*0720*/ 	.word	0x00007a70
        /*0724*/ 	.word	0x00000002
        /*0728*/ 	.word	0x00000080
        /*072c*/ 	.short	0x010a
        /*072e*/ 	.byte	0xff
	.zero		1


	//   ....[100]....
        /*0730*/ 	.word	0x00007ac0
        /*0734*/ 	.word	0x00000002
        /*0738*/ 	.word	0x00000070
        /*073c*/ 	.short	0x010a
        /*073e*/ 	.byte	0xff
	.zero		1


	//   ....[101]....
        /*0740*/ 	.word	0x00007b20
        /*0744*/ 	.word	0x00000000
        /*0748*/ 	.word	0x00000080
        /*074c*/ 	.short	0x010a
        /*074e*/ 	.byte	0xff
	.zero		1


	//   ....[102]....
        /*0750*/ 	.word	0x00007b80
        /*0754*/ 	.word	0x00000005
        /*0758*/ 	.word	0x00000008
        /*075c*/ 	.short	0x010a
        /*075e*/ 	.byte	0xff
	.zero		1


	//   ....[103]....
        /*0760*/ 	.word	0x00007c70
        /*0764*/ 	.word	0x00000000
        /*0768*/ 	.word	0x00000008
        /*076c*/ 	.short	0x010a
        /*076e*/ 	.byte	0xff
	.zero		1


	//   ....[104]....
        /*0770*/ 	.word	0x00007cc0
        /*0774*/ 	.word	0x00000000
        /*0778*/ 	.word	0x00000070
        /*077c*/ 	.short	0x010a
        /*077e*/ 	.byte	0xff
	.zero		1


	//   ....[105]....
        /*0780*/ 	.word	0x00007d20
        /*0784*/ 	.word	0x00000000
        /*0788*/ 	.word	0x000000b0
        /*078c*/ 	.short	0x010a
        /*078e*/ 	.byte	0xff
	.zero		1


	//   ....[106]....
        /*0790*/ 	.word	0x00007d80
        /*0794*/ 	.word	0x00000000
        /*0798*/ 	.word	0x00000000
        /*079c*/ 	.short	0x010a
        /*079e*/ 	.byte	0xff
	.zero		1


	//   ....[107]....
        /*07a0*/ 	.word	0x00007de0
        /*07a4*/ 	.word	0x00000000
        /*07a8*/ 	.word	0x00000000
        /*07ac*/ 	.short	0x010a
        /*07ae*/ 	.byte	0xff
	.zero		1


	//   ....[108]....
        /*07b0*/ 	.word	0x00007e40
        /*07b4*/ 	.word	0x00000000
        /*07b8*/ 	.word	0x00000000
        /*07bc*/ 	.short	0x010a
        /*07be*/ 	.byte	0xff
	.zero		1


	//   ....[109]....
        /*07c0*/ 	.word	0x00007ea0
        /*07c4*/ 	.word	0x00000000
        /*07c8*/ 	.word	0x00000000
        /*07cc*/ 	.short	0x010a
        /*07ce*/ 	.byte	0xff
	.zero		1


	//   ....[110]....
        /*07d0*/ 	.word	0x00007f00
        /*07d4*/ 	.word	0x00000000
        /*07d8*/ 	.word	0x000000f0
        /*07dc*/ 	.short	0x010a
        /*07de*/ 	.byte	0xff
	.zero		1


	//   ....[111]....
        /*07e0*/ 	.word	0x00007f50
        /*07e4*/ 	.word	0x00000007
        /*07e8*/ 	.word	0x00000070
        /*07ec*/ 	.short	0x010a
        /*07ee*/ 	.byte	0xff
	.zero		1


	//   ....[112]....
        /*07f0*/ 	.word	0x00007fb0
        /*07f4*/ 	.word	0x00000000
        /*07f8*/ 	.word	0x00000068
        /*07fc*/ 	.short	0x010a
        /*07fe*/ 	.byte	0xff
	.zero		1


	//   ....[113]....
        /*0800*/ 	.word	0x00008010
        /*0804*/ 	.word	0x00000000
        /*0808*/ 	.word	0x00000058
        /*080c*/ 	.short	0x010a
        /*080e*/ 	.byte	0xff
	.zero		1


	//   ....[114]....
        /*0810*/ 	.word	0x00008060
        /*0814*/ 	.word	0x00000003
        /*0818*/ 	.word	0x00000070
        /*081c*/ 	.short	0x010a
        /*081e*/ 	.byte	0xff
	.zero		1


	//   ....[115]....
        /*0820*/ 	.word	0x000080c0
        /*0824*/ 	.word	0x00000000
        /*0828*/ 	.word	0x00000050
        /*082c*/ 	.short	0x010a
        /*082e*/ 	.byte	0xff
	.zero		1


	//   ....[116]....
        /*0830*/ 	.word	0x00008110
        /*0834*/ 	.word	0x0000008f
        /*0838*/ 	.word	0x00000090
        /*083c*/ 	.short	0x010a
        /*083e*/ 	.byte	0xff
	.zero		1


	//----- nvinfo : EIATTR_NUM_MBARRIERS
	.align		4
.L_47:
        /*0840*/ 	.byte	0x03, 0x38
        /*0842*/ 	.short	0x001f


	//----- nvinfo : EIATTR_EXIT_INSTR_OFFSETS
	.align		4
        /*0844*/ 	.byte	0x04, 0x1c
        /*0846*/ 	.short	(.L_49 - .L_48)


	//   ....[0]....
.L_48:
        /*0848*/ 	.word	0x00002b90


	//   ....[1]....
        /*084c*/ 	.word	0x000030a0


	//   ....[2]....
        /*0850*/ 	.word	0x00003100


	//   ....[3]....
        /*0854*/ 	.word	0x00004490


	//   ....[4]....
        /*0858*/ 	.word	0x000050d0


	//   ....[5]....
        /*085c*/ 	.word	0x00005110


	//   ....[6]....
        /*0860*/ 	.word	0x00007720


	//----- nvinfo : EIATTR_MAX_THREADS
	.align		4
.L_49:
        /*0864*/ 	.byte	0x04, 0x05
        /*0866*/ 	.short	(.L_51 - .L_50)
.L_50:
        /*0868*/ 	.word	0x00000100
        /*086c*/ 	.word	0x00000001
        /*0870*/ 	.word	0x00000001


	//----- nvinfo : EIATTR_CRS_STACK_SIZE
	.align		4
.L_51:
        /*0874*/ 	.byte	0x04, 0x1e
        /*0876*/ 	.short	(.L_53 - .L_52)
.L_52:
        /*0878*/ 	.word	0x00000000


	//----- nvinfo : EIATTR_CBANK_PARAM_SIZE
	.align		4
.L_53:
        /*087c*/ 	.byte	0x03, 0x19
        /*087e*/ 	.short	0x0800


	//----- nvinfo : EIATTR_PARAM_CBANK
	.align		4
        /*0880*/ 	.byte	0x04, 0x0a
        /*0882*/ 	.short	(.L_55 - .L_54)
	.align		4
.L_54:
        /*0884*/ 	.word	index@(.nv.constant0._ZN7cutlass13device_kernelINS_4gemm6kernel13GemmUniversalIN4cute5tupleIJiiiiEEENS1_10collective13CollectiveMmaINS1_35MainloopSm100TmaUmmaWarpSpecializedILi5ELi2ELi4ENS5_IJNS4_1CILi2EEESB_NSA_ILi1EEEEEEEENS5_IJNSA_ILi256EEENSA_ILi64EEENSA_ILi128EEEEEENS_12float_e4m3_tENS5_IJlSC_lEEESJ_SK_NS4_8TiledMMAINS4_8MMA_AtomIJNS4_10MMA_TraitsINS4_25SM100_MMA_F8F6F4_2x1SM_SSEJSJ_SJ_fSF_SG_NS4_17integral_constantINS4_4UMMA5MajorELSR_0EEESS_NSP_INSQ_7ScaleInELST_0EEESU_EEEEEENS4_6LayoutINS5_IJSC_SC_SC_EEENS5_IJNSA_ILi0EEESZ_SZ_EEEEENS5_IJNS4_10UnderscoreES12_S12_EEEEENS4_28SM100_TMA_2SM_LOAD_MULTICASTENS4_14ComposedLayoutINS4_7SwizzleILi3ELi4ELi3EEENS4_18smem_ptr_flag_bitsILi8EEENSX_INS5_IJNSA_ILi8EEESH_EEENS5_IJSH_SC_EEEEEEEvNS4_8identityENS4_18SM100_TMA_2SM_LOADES1F_vS1G_EENS_8epilogue10collective18CollectiveEpilogueINS1J_23Sm100TmaWarpSpecializedILi1ELi1ELi64ELb0ELb0EEEJNS5_IJSH_SG_SH_EEENS5_IJNSX_ISH_SC_EENSX_ISG_SC_EEEEESJ_SK_SJ_SK_NS1J_6fusion15FusionCallbacksIS1N_NS1S_17LinearCombinationISJ_fSJ_fLNS_15FloatRoundStyleE2EEES1O_S1R_JEEENS4_5SM1004TMEM4LOAD26SM100_TMEM_LOAD_32dp32b64xENS4_13SM90_TMA_LOADENS16_INS17_ILi2ELi4ELi3EEES1A_NSX_INS5_IJS1B_SG_EEENS5_IJSG_SC_EEEEEEENS4_39AutoVectorizingCopyWithAssumedAlignmentILi128EEENS4_14SM90_TMA_STOREES27_S29_S29_EEEvvEEEEvNT_6ParamsE)
        /*0888*/ 	.short	0x0380
        /*088a*/ 	.short	0x0800


	//----- nvinfo : EIATTR_SW_WAR
	.align		4
.L_55:
        /*088c*/ 	.byte	0x04, 0x36
        /*088e*/ 	.short	(.L_57 - .L_56)
.L_56:
        /*0890*/ 	.word	0x00000008
.L_57:


//--------------------- .nv.callgraph             --------------------------
	.section	.nv.callgraph,"",@"SHT_CUDA_CALLGRAPH"
	.align	4
	.sectionentsize	8
	.align		4
        /*0000*/ 	.word	0x00000000
	.align		4
        /*0004*/ 	.word	0xffffffff
	.align		4
        /*0008*/ 	.word	index@(_ZN7cutlass13device_kernelINS_4gemm6kernel13GemmUniversalIN4cute5tupleIJiiiiEEENS1_10collective13CollectiveMmaINS1_35MainloopSm100TmaUmmaWarpSpecializedILi5ELi2ELi4ENS5_IJNS4_1CILi2EEESB_NSA_ILi1EEEEEEEENS5_IJNSA_ILi256EEENSA_ILi64EEENSA_ILi128EEEEEENS_12float_e4m3_tENS5_IJlSC_lEEESJ_SK_NS4_8TiledMMAINS4_8MMA_AtomIJNS4_10MMA_TraitsINS4_25SM100_MMA_F8F6F4_2x1SM_SSEJSJ_SJ_fSF_SG_NS4_17integral_constantINS4_4UMMA5MajorELSR_0EEESS_NSP_INSQ_7ScaleInELST_0EEESU_EEEEEENS4_6LayoutINS5_IJSC_SC_SC_EEENS5_IJNSA_ILi0EEESZ_SZ_EEEEENS5_IJNS4_10UnderscoreES12_S12_EEEEENS4_28SM100_TMA_2SM_LOAD_MULTICASTENS4_14ComposedLayoutINS4_7SwizzleILi3ELi4ELi3EEENS4_18smem_ptr_flag_bitsILi8EEENSX_INS5_IJNSA_ILi8EEESH_EEENS5_IJSH_SC_EEEEEEEvNS4_8identityENS4_18SM100_TMA_2SM_LOADES1F_vS1G_EENS_8epilogue10collective18CollectiveEpilogueINS1J_23Sm100TmaWarpSpecializedILi1ELi1ELi64ELb0ELb0EEEJNS5_IJSH_SG_SH_EEENS5_IJNSX_ISH_SC_EENSX_ISG_SC_EEEEESJ_SK_SJ_SK_NS1J_6fusion15FusionCallbacksIS1N_NS1S_17LinearCombinationISJ_fSJ_fLNS_15FloatRoundStyleE2EEES1O_S1R_JEEENS4_5SM1004TMEM4LOAD26SM100_TMEM_LOAD_32dp32b64xENS4_13SM90_TMA_LOADENS16_INS17_ILi2ELi4ELi3EEES1A_NSX_INS5_IJS1B_SG_EEENS5_IJSG_SC_EEEEEEENS4_39AutoVectorizingCopyWithAssumedAlignmentILi128EEENS4_14SM90_TMA_STOREES27_S29_S29_EEEvvEEEEvNT_6ParamsE)
	.align		4
        /*000c*/ 	.word	index@(__assertfail)
	.align		4
        /*0010*/ 	.word	0x00000000
	.align		4
        /*0014*/ 	.word	0xfffffffe
	.align		4
        /*0018*/ 	.word	0x00000000
	.align		4
        /*001c*/ 	.word	0xfffffffd
	.align		4
        /*0020*/ 	.word	0x00000000
	.align		4
        /*0024*/ 	.word	0xfffffffc


//--------------------- .nv.constant4             --------------------------
	.section	.nv.constant4,"a",@progbits
	.align	8
	.align		8
.nv.constant4:
        /*0000*/ 	.dword	__assertfail
	.align		8
        /*0008*/ 	.dword	__unnamed_1
	.align		8
        /*0010*/ 	.dword	__unnamed_2
	.align		8
        /*0018*/ 	.dword	_ZN39_INTERNAL_7937fff0_4_k_cu_ca904616_98684cuda3std3__45__cpo5beginE
	.align		8
        /*0020*/ 	.dword	_ZN39_INTERNAL_7937fff0_4_k_cu_ca904616_98684cuda3std3__45__cpo3endE
	.align		8
        /*0028*/ 	.dword	_ZN39_INTERNAL_7937fff0_4_k_cu_ca904616_98684cuda3std3__45__cpo6cbeginE
	.align		8
        /*0030*/ 	.dword	_ZN39_INTERNAL_7937fff0_4_k_cu_ca904616_98684cuda3std3__45__cpo4cendE
	.align		8
        /*0038*/ 	.dword	_ZN39_INTERNAL_7937fff0_4_k_cu_ca904616_98684cuda3std3__441_GLOBAL__N__7937fff0_4_k_cu_ca904616_98686ignoreE
	.align		8
        /*0040*/ 	.dword	_ZN39_INTERNAL_7937fff0_4_k_cu_ca904616_98684cuda3std3__419piecewise_constructE
	.align		8
        /*0048*/ 	.dword	_ZN39_INTERNAL_7937fff0_4_k_cu_ca904616_98684cuda3std3__48in_placeE
	.align		8
        /*0050*/ 	.dword	_ZN39_INTERNAL_7937fff0_4_k_cu_ca904616_98684cuda3std6ranges3__45__cpo4swapE
	.align		8
        /*0058*/ 	.dword	_ZN39_INTERNAL_7937fff0_4_k_cu_ca904616_98684cuda3std6ranges3__45__cpo9iter_moveE
	.align		8
        /*0060*/ 	.dword	_ZN39_INTERNAL_7937fff0_4_k_cu_ca904616_98684cute7productE
	.align		8
        /*0068*/ 	.dword	_ZN39_INTERNAL_7937fff0_4_k_cu_ca904616_98684cute1_E
	.align		8
        /*0070*/ 	.dword	$str$25
	.align		8
        /*0078*/ 	.dword	$str$26
	.align		8
        /*0080*/ 	.dword	$str$27
	.align		8
        /*0088*/ 	.dword	$str$28


//--------------------- .text._ZN7cutlass13device_kernelINS_4gemm6kernel13GemmUniversalIN4cute5tupleIJiiiiEEENS1_10collective13CollectiveMmaINS1_35MainloopSm100TmaUmmaWarpSpecializedILi5ELi2ELi4ENS5_IJNS4_1CILi2EEESB_NSA_ILi1EEEEEEEENS5_IJNSA_ILi256EEENSA_ILi64EEENSA_ILi128EEEEEENS_12float_e4m3_tENS5_IJlSC_lEEESJ_SK_NS4_8TiledMMAINS4_8MMA_AtomIJNS4_10MMA_TraitsINS4_25SM100_MMA_F8F6F4_2x1SM_SSEJSJ_SJ_fSF_SG_NS4_17integral_constantINS4_4UMMA5MajorELSR_0EEESS_NSP_INSQ_7ScaleInELST_0EEESU_EEEEEENS4_6LayoutINS5_IJSC_SC_SC_EEENS5_IJNSA_ILi0EEESZ_SZ_EEEEENS5_IJNS4_10UnderscoreES12_S12_EEEEENS4_28SM100_TMA_2SM_LOAD_MULTICASTENS4_14ComposedLayoutINS4_7SwizzleILi3ELi4ELi3EEENS4_18smem_ptr_flag_bitsILi8EEENSX_INS5_IJNSA_ILi8EEESH_EEENS5_IJSH_SC_EEEEEEEvNS4_8identityENS4_18SM100_TMA_2SM_LOADES1F_vS1G_EENS_8epilogue10collective18CollectiveEpilogueINS1J_23Sm100TmaWarpSpecializedILi1ELi1ELi64ELb0ELb0EEEJNS5_IJSH_SG_SH_EEENS5_IJNSX_ISH_SC_EENSX_ISG_SC_EEEEESJ_SK_SJ_SK_NS1J_6fusion15FusionCallbacksIS1N_NS1S_17LinearCombinationISJ_fSJ_fLNS_15FloatRoundStyleE2EEES1O_S1R_JEEENS4_5SM1004TMEM4LOAD26SM100_TMEM_LOAD_32dp32b64xENS4_13SM90_TMA_LOADENS16_INS17_ILi2ELi4ELi3EEES1A_NSX_INS5_IJS1B_SG_EEENS5_IJSG_SC_EEEEEEENS4_39AutoVectorizingCopyWithAssumedAlignmentILi128EEENS4_14SM90_TMA_STOREES27_S29_S29_EEEvvEEEEvNT_6ParamsE --------------------------
	.section	.text._ZN7cutlass13device_kernelINS_4gemm6kernel13GemmUniversalIN4cute5tupleIJiiiiEEENS1_10collective13CollectiveMmaINS1_35MainloopSm100TmaUmmaWarpSpecializedILi5ELi2ELi4ENS5_IJNS4_1CILi2EEESB_NSA_ILi1EEEEEEEENS5_IJNSA_ILi256EEENSA_ILi64EEENSA_ILi128EEEEEENS_12float_e4m3_tENS5_IJlSC_lEEESJ_SK_NS4_8TiledMMAINS4_8MMA_AtomIJNS4_10MMA_TraitsINS4_25SM100_MMA_F8F6F4_2x1SM_SSEJSJ_SJ_fSF_SG_NS4_17integral_constantINS4_4UMMA5MajorELSR_0EEESS_NSP_INSQ_7ScaleInELST_0EEESU_EEEEEENS4_6LayoutINS5_IJSC_SC_SC_EEENS5_IJNSA_ILi0EEESZ_SZ_EEEEENS5_IJNS4_10UnderscoreES12_S12_EEEEENS4_28SM100_TMA_2SM_LOAD_MULTICASTENS4_14ComposedLayoutINS4_7SwizzleILi3ELi4ELi3EEENS4_18smem_ptr_flag_bitsILi8EEENSX_INS5_IJNSA_ILi8EEESH_EEENS5_IJSH_SC_EEEEEEEvNS4_8identityENS4_18SM100_TMA_2SM_LOADES1F_vS1G_EENS_8epilogue10collective18CollectiveEpilogueINS1J_23Sm100TmaWarpSpecializedILi1ELi1ELi64ELb0ELb0EEEJNS5_IJSH_SG_SH_EEENS5_IJNSX_ISH_SC_EENSX_ISG_SC_EEEEESJ_SK_SJ_SK_NS1J_6fusion15FusionCallbacksIS1N_NS1S_17LinearCombinationISJ_fSJ_fLNS_15FloatRoundStyleE2EEES1O_S1R_JEEENS4_5SM1004TMEM4LOAD26SM100_TMEM_LOAD_32dp32b64xENS4_13SM90_TMA_LOADENS16_INS17_ILi2ELi4ELi3EEES1A_NSX_INS5_IJS1B_SG_EEENS5_IJSG_SC_EEEEEEENS4_39AutoVectorizingCopyWithAssumedAlignmentILi128EEENS4_14SM90_TMA_STOREES27_S29_S29_EEEvvEEEEvNT_6ParamsE,"ax",@progbits
	.align	128
.text._ZN7cutlass13device_kernelINS_4gemm6kernel13GemmUniversalIN4cute5tupleIJiiiiEEENS1_10collective13CollectiveMmaINS1_35MainloopSm100TmaUmmaWarpSpecializedILi5ELi2ELi4ENS5_IJNS4_1CILi2EEESB_NSA_ILi1EEEEEEEENS5_IJNSA_ILi256EEENSA_ILi64EEENSA_ILi128EEEEEENS_12float_e4m3_tENS5_IJlSC_lEEESJ_SK_NS4_8TiledMMAINS4_8MMA_AtomIJNS4_10MMA_TraitsINS4_25SM100_MMA_F8F6F4_2x1SM_SSEJSJ_SJ_fSF_SG_NS4_17integral_constantINS4_4UMMA5MajorELSR_0EEESS_NSP_INSQ_7ScaleInELST_0EEESU_EEEEEENS4_6LayoutINS5_IJSC_SC_SC_EEENS5_IJNSA_ILi0EEESZ_SZ_EEEEENS5_IJNS4_10UnderscoreES12_S12_EEEEENS4_28SM100_TMA_2SM_LOAD_MULTICASTENS4_14ComposedLayoutINS4_7SwizzleILi3ELi4ELi3EEENS4_18smem_ptr_flag_bitsILi8EEENSX_INS5_IJNSA_ILi8EEESH_EEENS5_IJSH_SC_EEEEEEEvNS4_8identityENS4_18SM100_TMA_2SM_LOADES1F_vS1G_EENS_8epilogue10collective18CollectiveEpilogueINS1J_23Sm100TmaWarpSpecializedILi1ELi1ELi64ELb0ELb0EEEJNS5_IJSH_SG_SH_EEENS5_IJNSX_ISH_SC_EENSX_ISG_SC_EEEEESJ_SK_SJ_SK_NS1J_6fusion15FusionCallbacksIS1N_NS1S_17LinearCombinationISJ_fSJ_fLNS_15FloatRoundStyleE2EEES1O_S1R_JEEENS4_5SM1004TMEM4LOAD26SM100_TMEM_LOAD_32dp32b64xENS4_13SM90_TMA_LOADENS16_INS17_ILi2ELi4ELi3EEES1A_NSX_INS5_IJS1B_SG_EEENS5_IJSG_SC_EEEEEEENS4_39AutoVectorizingCopyWithAssumedAlignmentILi128EEENS4_14SM90_TMA_STOREES27_S29_S29_EEEvvEEEEvNT_6ParamsE:
        .type           _ZN7cutlass13device_kernelINS_4gemm6kernel13GemmUniversalIN4cute5tupleIJiiiiEEENS1_10collective13CollectiveMmaINS1_35MainloopSm100TmaUmmaWarpSpecializedILi5ELi2ELi4ENS5_IJNS4_1CILi2EEESB_NSA_ILi1EEEEEEEENS5_IJNSA_ILi256EEENSA_ILi64EEENSA_ILi128EEEEEENS_12float_e4m3_tENS5_IJlSC_lEEESJ_SK_NS4_8TiledMMAINS4_8MMA_AtomIJNS4_10MMA_TraitsINS4_25SM100_MMA_F8F6F4_2x1SM_SSEJSJ_SJ_fSF_SG_NS4_17integral_constantINS4_4UMMA5MajorELSR_0EEESS_NSP_INSQ_7ScaleInELST_0EEESU_EEEEEENS4_6LayoutINS5_IJSC_SC_SC_EEENS5_IJNSA_ILi0EEESZ_SZ_EEEEENS5_IJNS4_10UnderscoreES12_S12_EEEEENS4_28SM100_TMA_2SM_LOAD_MULTICASTENS4_14ComposedLayoutINS4_7SwizzleILi3ELi4ELi3EEENS4_18smem_ptr_flag_bitsILi8EEENSX_INS5_IJNSA_ILi8EEESH_EEENS5_IJSH_SC_EEEEEEEvNS4_8identityENS4_18SM100_TMA_2SM_LOADES1F_vS1G_EENS_8epilogue10collective18CollectiveEpilogueINS1J_23Sm100TmaWarpSpecializedILi1ELi1ELi64ELb0ELb0EEEJNS5_IJSH_SG_SH_EEENS5_IJNSX_ISH_SC_EENSX_ISG_SC_EEEEESJ_SK_SJ_SK_NS1J_6fusion15FusionCallbacksIS1N_NS1S_17LinearCombinationISJ_fSJ_fLNS_15FloatRoundStyleE2EEES1O_S1R_JEEENS4_5SM1004TMEM4LOAD26SM100_TMEM_LOAD_32dp32b64xENS4_13SM90_TMA_LOADENS16_INS17_ILi2ELi4ELi3EEES1A_NSX_INS5_IJS1B_SG_EEENS5_IJSG_SC_EEEEEEENS4_39AutoVectorizingCopyWithAssumedAlignmentILi128EEENS4_14SM90_TMA_STOREES27_S29_S29_EEEvvEEEEvNT_6ParamsE,@function
        .size           _ZN7cutlass13device_kernelINS_4gemm6kernel13GemmUniversalIN4cute5tupleIJiiiiEEENS1_10collective13CollectiveMmaINS1_35MainloopSm100TmaUmmaWarpSpecializedILi5ELi2ELi4ENS5_IJNS4_1CILi2EEESB_NSA_ILi1EEEEEEEENS5_IJNSA_ILi256EEENSA_ILi64EEENSA_ILi128EEEEEENS_12float_e4m3_tENS5_IJlSC_lEEESJ_SK_NS4_8TiledMMAINS4_8MMA_AtomIJNS4_10MMA_TraitsINS4_25SM100_MMA_F8F6F4_2x1SM_SSEJSJ_SJ_fSF_SG_NS4_17integral_constantINS4_4UMMA5MajorELSR_0EEESS_NSP_INSQ_7ScaleInELST_0EEESU_EEEEEENS4_6LayoutINS5_IJSC_SC_SC_EEENS5_IJNSA_ILi0EEESZ_SZ_EEEEENS5_IJNS4_10UnderscoreES12_S12_EEEEENS4_28SM100_TMA_2SM_LOAD_MULTICASTENS4_14ComposedLayoutINS4_7SwizzleILi3ELi4ELi3EEENS4_18smem_ptr_flag_bitsILi8EEENSX_INS5_IJNSA_ILi8EEESH_EEENS5_IJSH_SC_EEEEEEEvNS4_8identityENS4_18SM100_TMA_2SM_LOADES1F_vS1G_EENS_8epilogue10collective18CollectiveEpilogueINS1J_23Sm100TmaWarpSpecializedILi1ELi1ELi64ELb0ELb0EEEJNS5_IJSH_SG_SH_EEENS5_IJNSX_ISH_SC_EENSX_ISG_SC_EEEEESJ_SK_SJ_SK_NS1J_6fusion15FusionCallbacksIS1N_NS1S_17LinearCombinationISJ_fSJ_fLNS_15FloatRoundStyleE2EEES1O_S1R_JEEENS4_5SM1004TMEM4LOAD26SM100_TMEM_LOAD_32dp32b64xENS4_13SM90_TMA_LOADENS16_INS17_ILi2ELi4ELi3EEES1A_NSX_INS5_IJS1B_SG_EEENS5_IJSG_SC_EEEEEEENS4_39AutoVectorizingCopyWithAssumedAlignmentILi128EEENS4_14SM90_TMA_STOREES27_S29_S29_EEEvvEEEEvNT_6ParamsE,(.L_x_152 - _ZN7cutlass13device_kernelINS_4gemm6kernel13GemmUniversalIN4cute5tupleIJiiiiEEENS1_10collective13CollectiveMmaINS1_35MainloopSm100TmaUmmaWarpSpecializedILi5ELi2ELi4ENS5_IJNS4_1CILi2EEESB_NSA_ILi1EEEEEEEENS5_IJNSA_ILi256EEENSA_ILi64EEENSA_ILi128EEEEEENS_12float_e4m3_tENS5_IJlSC_lEEESJ_SK_NS4_8TiledMMAINS4_8MMA_AtomIJNS4_10MMA_TraitsINS4_25SM100_MMA_F8F6F4_2x1SM_SSEJSJ_SJ_fSF_SG_NS4_17integral_constantINS4_4UMMA5MajorELSR_0EEESS_NSP_INSQ_7ScaleInELST_0EEESU_EEEEEENS4_6LayoutINS5_IJSC_SC_SC_EEENS5_IJNSA_ILi0EEESZ_SZ_EEEEENS5_IJNS4_10UnderscoreES12_S12_EEEEENS4_28SM100_TMA_2SM_LOAD_MULTICASTENS4_14ComposedLayoutINS4_7SwizzleILi3ELi4ELi3EEENS4_18smem_ptr_flag_bitsILi8EEENSX_INS5_IJNSA_ILi8EEESH_EEENS5_IJSH_SC_EEEEEEEvNS4_8identityENS4_18SM100_TMA_2SM_LOADES1F_vS1G_EENS_8epilogue10collective18CollectiveEpilogueINS1J_23Sm100TmaWarpSpecializedILi1ELi1ELi64ELb0ELb0EEEJNS5_IJSH_SG_SH_EEENS5_IJNSX_ISH_SC_EENSX_ISG_SC_EEEEESJ_SK_SJ_SK_NS1J_6fusion15FusionCallbacksIS1N_NS1S_17LinearCombinationISJ_fSJ_fLNS_15FloatRoundStyleE2EEES1O_S1R_JEEENS4_5SM1004TMEM4LOAD26SM100_TMEM_LOAD_32dp32b64xENS4_13SM90_TMA_LOADENS16_INS17_ILi2ELi4ELi3EEES1A_NSX_INS5_IJS1B_SG_EEENS5_IJSG_SC_EEEEEEENS4_39AutoVectorizingCopyWithAssumedAlignmentILi128EEENS4_14SM90_TMA_STOREES27_S29_S29_EEEvvEEEEvNT_6ParamsE)
        .other          _ZN7cutlass13device_kernelINS_4gemm6kernel13GemmUniversalIN4cute5tupleIJiiiiEEENS1_10collective13CollectiveMmaINS1_35MainloopSm100TmaUmmaWarpSpecializedILi5ELi2ELi4ENS5_IJNS4_1CILi2EEESB_NSA_ILi1EEEEEEEENS5_IJNSA_ILi256EEENSA_ILi64EEENSA_ILi128EEEEEENS_12float_e4m3_tENS5_IJlSC_lEEESJ_SK_NS4_8TiledMMAINS4_8MMA_AtomIJNS4_10MMA_TraitsINS4_25SM100_MMA_F8F6F4_2x1SM_SSEJSJ_SJ_fSF_SG_NS4_17integral_constantINS4_4UMMA5MajorELSR_0EEESS_NSP_INSQ_7ScaleInELST_0EEESU_EEEEEENS4_6LayoutINS5_IJSC_SC_SC_EEENS5_IJNSA_ILi0EEESZ_SZ_EEEEENS5_IJNS4_10UnderscoreES12_S12_EEEEENS4_28SM100_TMA_2SM_LOAD_MULTICASTENS4_14ComposedLayoutINS4_7SwizzleILi3ELi4ELi3EEENS4_18smem_ptr_flag_bitsILi8EEENSX_INS5_IJNSA_ILi8EEESH_EEENS5_IJSH_SC_EEEEEEEvNS4_8identityENS4_18SM100_TMA_2SM_LOADES1F_vS1G_EENS_8epilogue10collective18CollectiveEpilogueINS1J_23Sm100TmaWarpSpecializedILi1ELi1ELi64ELb0ELb0EEEJNS5_IJSH_SG_SH_EEENS5_IJNSX_ISH_SC_EENSX_ISG_SC_EEEEESJ_SK_SJ_SK_NS1J_6fusion15FusionCallbacksIS1N_NS1S_17LinearCombinationISJ_fSJ_fLNS_15FloatRoundStyleE2EEES1O_S1R_JEEENS4_5SM1004TMEM4LOAD26SM100_TMEM_LOAD_32dp32b64xENS4_13SM90_TMA_LOADENS16_INS17_ILi2ELi4ELi3EEES1A_NSX_INS5_IJS1B_SG_EEENS5_IJSG_SC_EEEEEEENS4_39AutoVectorizingCopyWithAssumedAlignmentILi128EEENS4_14SM90_TMA_STOREES27_S29_S29_EEEvvEEEEvNT_6ParamsE,@"STO_CUDA_ENTRY STV_DEFAULT"
_ZN7cutlass13device_kernelINS_4gemm6kernel13GemmUniversalIN4cute5tupleIJiiiiEEENS1_10collective13CollectiveMmaINS1_35MainloopSm100TmaUmmaWarpSpecializedILi5ELi2ELi4ENS5_IJNS4_1CILi2EEESB_NSA_ILi1EEEEEEEENS5_IJNSA_ILi256EEENSA_ILi64EEENSA_ILi128EEEEEENS_12float_e4m3_tENS5_IJlSC_lEEESJ_SK_NS4_8TiledMMAINS4_8MMA_AtomIJNS4_10MMA_TraitsINS4_25SM100_MMA_F8F6F4_2x1SM_SSEJSJ_SJ_fSF_SG_NS4_17integral_constantINS4_4UMMA5MajorELSR_0EEESS_NSP_INSQ_7ScaleInELST_0EEESU_EEEEEENS4_6LayoutINS5_IJSC_SC_SC_EEENS5_IJNSA_ILi0EEESZ_SZ_EEEEENS5_IJNS4_10UnderscoreES12_S12_EEEEENS4_28SM100_TMA_2SM_LOAD_MULTICASTENS4_14ComposedLayoutINS4_7SwizzleILi3ELi4ELi3EEENS4_18smem_ptr_flag_bitsILi8EEENSX_INS5_IJNSA_ILi8EEESH_EEENS5_IJSH_SC_EEEEEEEvNS4_8identityENS4_18SM100_TMA_2SM_LOADES1F_vS1G_EENS_8epilogue10collective18CollectiveEpilogueINS1J_23Sm100TmaWarpSpecializedILi1ELi1ELi64ELb0ELb0EEEJNS5_IJSH_SG_SH_EEENS5_IJNSX_ISH_SC_EENSX_ISG_SC_EEEEESJ_SK_SJ_SK_NS1J_6fusion15FusionCallbacksIS1N_NS1S_17LinearCombinationISJ_fSJ_fLNS_15FloatRoundStyleE2EEES1O_S1R_JEEENS4_5SM1004TMEM4LOAD26SM100_TMEM_LOAD_32dp32b64xENS4_13SM90_TMA_LOADENS16_INS17_ILi2ELi4ELi3EEES1A_NSX_INS5_IJS1B_SG_EEENS5_IJSG_SC_EEEEEEENS4_39AutoVectorizingCopyWithAssumedAlignmentILi128EEENS4_14SM90_TMA_STOREES27_S29_S29_EEEvvEEEEvNT_6ParamsE:
[----:B------:R-:W1:Y:S01]  /*0000*/  LDC R1, c[0x0][0x37c] ;  /* 0x0000df00ff017b82 */ /* 0x000e620000000800 */
[----:B------:R-:W2:Y:S01]  /*0010*/  S2R R131, SR_TID.X ;  /* 0x0000000000837919 */ /* 0x000ea20000002100 */
[----:B------:R-:W3:Y:S06]  /*0020*/  LDCU.64 UR8, c[0x0][0x890] ;  /* 0x00011200ff0877ac */ /* 0x000eec0008000a00 */
[----:B------:R-:W4:Y:S01]  /*0030*/  S2UR UR4, SR_CgaCtaId ;  /* 0x00000000000479c3 */ /* 0x000f220000008800 */
[----:B------:R-:W-:Y:S02]  /*0040*/  PRMT R141, RZ, 0x7610, R141 ;  /* 0x00007610ff8d7816 */ /* 0x000fe4000000008d */
[----:B------:R-:W-:Y:S01]  /*0050*/  ELECT P1, URZ, PT ;  /* 0x0000000000ff782f */ /* 0x000fe20003820000 */
[----:B---3--:R-:W-:-:S04]  /*0060*/  UISETP.NE.U32.AND UP0, UPT, UR8, URZ, UPT ;  /* 0x000000ff0800728c */ /* 0x008fc8000bf05070 */
[----:B------:R-:W-:Y:S02]  /*0070*/  UISETP.NE.AND.EX UP0, UPT, UR9, URZ, UPT, UP0 ;  /* 0x000000ff0900728c */ /* 0x000fe4000bf05300 */
[----:B----4-:R-:W-:Y:S02]  /*0080*/  ULOP3.LUT UR48, UR4, 0x1, URZ, 0xc0, !UPT ;  /* 0x0000000104307892 */ /* 0x010fe4000f8ec0ff */
[----:B------:R-:W-:Y:S01]  /*0090*/  ULOP3.LUT UR47, UR4, 0x1, URZ, 0x3c, !UPT ;  /* 0x00000001042f7892 */ /* 0x000fe2000f8e3cff */
[----:B--2---:R-:W-:-:S05]  /*00a0*/  SHF.R.U32.HI R142, RZ, 0x5, R131 ;  /* 0x00000005ff8e7819 */ /* 0x004fca0000011683 */
[----:B------:R-:W2:Y:S02]  /*00b0*/  SHFL.IDX PT, R0, R142, RZ, 0x1f ;  /* 0x00001fff8e007589 */ /* 0x000ea400000e0000 */
[----:B--2---:R-:W-:Y:S01]  /*00c0*/  R2UR UR13, R0 ;  /* 0x00000000000d72ca */ /* 0x004fe200000e0000 */
[----:B-1----:R-:W-:-:S14]  /*00d0*/  BRA.U UP0, `(.L_x_0) ;  /* 0x0000000100307547 */ /* 0x002fdc000b800000 */
[----:B------:R-:W1:Y:S02]  /*00e0*/  LDCU.64 UR4, c[0x0][0x888] ;  /* 0x00011100ff0477ac */ /* 0x000e640008000a00 */
[----:B-1----:R-:W-:-:S04]  /*00f0*/  UISETP.NE.U32.AND UP0, UPT, UR4, URZ, UPT ;  /* 0x000000ff0400728c */ /* 0x002fc8000bf05070 */
[----:B------:R-:W-:-:S09]  /*0100*/  UISETP.NE.AND.EX UP0, UPT, UR5, URZ, UPT, UP0 ;  /* 0x000000ff0500728c */ /* 0x000fd2000bf05300 */
[----:B------:R-:W-:Y:S05]  /*0110*/  BRA.U !UP0, `(.L_x_1) ;  /* 0x0000000108147547 */ /* 0x000fea000b800000 */
[----:B------:R-:W1:Y:S01]  /*0120*/  LDC.64 R2, c[0x0][0x888] ;  /* 0x00022200ff027b82 */ /* 0x000e620000000a00 */
[----:B------:R-:W1:Y:S02]  /*0130*/  LDCU.64 UR4, c[0x0][0x358] ;  /* 0x00006b00ff0477ac */ /* 0x000e640008000a00 */
[----:B-1----:R1:W5:Y:S01]  /*0140*/  LDG.E R71, desc[UR4][R2.64] ;  /* 0x0000000402477981 */ /* 0x002362000c1e1900 */
[----:B------:R-:W-:Y:S01]  /*0150*/  HFMA2 R141, -RZ, RZ, 0, 5.9604644775390625e-08 ;  /* 0x00000001ff8d7431 */ /* 0x000fe200000001ff */
[----:B------:R-:W-:Y:S05]  /*0160*/  BRA `(.L_x_0) ;  /* 0x00000000000c7947 */ /* 0x000fea0003800000 */
.L_x_1:
[----:B------:R-:W1:Y:S01]  /*0170*/  LDCU UR4, c[0x0][0x880] ;  /* 0x00011000ff0477ac */ /* 0x000e620008000800 */
[----:B------:R-:W-:Y:S01]  /*0180*/  HFMA2 R141, -RZ, RZ, 0, 5.9604644775390625e-08 ;  /* 0x00000001ff8d7431 */ /* 0x000fe200000001ff */
[----:B-1----:R-:W-:-:S07]  /*0190*/  MOV R71, UR4 ;  /* 0x0000000400477c02 */ /* 0x002fce0008000f00 */
.L_x_0:
[----:B------:R-:W2:Y:S02]  /*01a0*/  LDCU.64 UR4, c[0x0][0x8b0] ;  /* 0x00011600ff0477ac */ /* 0x000ea40008000a00 */
[----:B--2---:R-:W-:-:S04]  /*01b0*/  UISETP.NE.U32.AND UP0, UPT, UR4, URZ, UPT ;  /* 0x000000ff0400728c */ /* 0x004fc8000bf05070 */
[----:B------:R-:W-:-:S09]  /*01c0*/  UISETP.NE.AND.EX UP0, UPT, UR5, URZ, UPT, UP0 ;  /* 0x000000ff0500728c */ /* 0x000fd2000bf05300 */
[----:B------:R-:W-:Y:S05]  /*01d0*/  BRA.U UP0, `(.L_x_2) ;  /* 0x0000000100287547 */ /* 0x000fea000b800000 */
[----:B------:R-:W2:Y:S02]  /*01e0*/  LDCU.64 UR4, c[0x0][0x8a8] ;  /* 0x00011500ff0477ac */ /* 0x000ea40008000a00 */
[----:B--2---:R-:W-:-:S04]  /*01f0*/  UISETP.NE.U32.AND UP0, UPT, UR4, URZ, UPT ;  /* 0x000000ff0400728c */ /* 0x004fc8000bf05070 */
[----:B------:R-:W-:-:S09]  /*0200*/  UISETP.NE.AND.EX UP0, UPT, UR5, URZ, UPT, UP0 ;  /* 0x000000ff0500728c */ /* 0x000fd2000bf05300 */
[----:B------:R-:W-:Y:S05]  /*0210*/  BRA.U !UP0, `(.L_x_3) ;  /* 0x0000000108107547 */ /* 0x000fea000b800000 */
[----:B-1----:R-:W1:Y:S01]  /*0220*/  LDC.64 R2, c[0x0][0x8a8] ;  /* 0x00022a00ff027b82 */ /* 0x002e620000000a00 */
[----:B------:R-:W1:Y:S02]  /*0230*/  LDCU.64 UR4, c[0x0][0x358] ;  /* 0x00006b00ff0477ac */ /* 0x000e640008000a00 */
[----:B-1----:R2:W5:Y:S01]  /*0240*/  LDG.E R70, desc[UR4][R2.64] ;  /* 0x0000000402467981 */ /* 0x002562000c1e1900 */
[----:B------:R-:W-:Y:S05]  /*0250*/  BRA `(.L_x_2) ;  /* 0x0000000000087947 */ /* 0x000fea0003800000 */
.L_x_3:
[----:B------:R-:W2:Y:S02]  /*0260*/  LDCU UR4, c[0x0][0x8a0] ;  /* 0x00011400ff0477ac */ /* 0x000ea40008000800 */
[----:B--2---:R-:W-:Y:S02]  /*0270*/  MOV R70, UR4 ;  /* 0x0000000400467c02 */ /* 0x004fe40008000f00 */
.L_x_2:
[----:B------:R-:W-:Y:S01]  /*0280*/  IMAD.U32 R0, RZ, RZ, UR13 ;  /* 0x0000000dff007e24 */ /* 0x000fe2000f8e00ff */
[----:B------:R-:W-:Y:S04]  /*0290*/  BSSY.RECONVERGENT B0, `(.L_x_4) ;  /* 0x000000c000007945 */ /* 0x000fe80003800200 */
[C---:B------:R-:W-:Y:S02]  /*02a0*/  ISETP.NE.OR P2, PT, R0.reuse, 0x1, !P1 ;  /* 0x000000010000780c */ /* 0x040fe40004f45670 */
[----:B------:R-:W-:-:S11]  /*02b0*/  ISETP.NE.OR P0, PT, R0, 0x3, !P1 ;  /* 0x000000030000780c */ /* 0x000fd60004f05670 */
[----:B------:R-:W-:Y:S05]  /*02c0*/  @P2 BRA `(.L_x_5) ;  /* 0x0000000000202947 */ /* 0x000fea0003800000 */
[----:B------:R-:W3:Y:S02]  /*02d0*/  LDCU.64 UR4, c[0x0][0x348] ;  /* 0x00006900ff0477ac */ /* 0x000ee40008000a00 */
[----:B---3--:R-:W-:Y:S02]  /*02e0*/  UIADD3 UR6, UP1, UPT, UR4, 0x80, URZ ;  /* 0x0000008004067890 */ /* 0x008fe4000ff3e0ff */
[----:B------:R-:W-:Y:S02]  /*02f0*/  UIADD3 UR4, UP0, UPT, UR4, 0x180, URZ ;  /* 0x0000018004047890 */ /* 0x000fe4000ff1e0ff */
[----:B------:R-:W-:Y:S02]  /*0300*/  UIADD3.X UR7, UPT, UPT, URZ, UR5, URZ, UP1, !UPT ;  /* 0x00000005ff077290 */ /* 0x000fe40008ffe4ff */
[----:B------:R-:W-:-:S07]  /*0310*/  UIADD3.X UR5, UPT, UPT, URZ, UR5, URZ, UP0, !UPT ;  /* 0x00000005ff057290 */ /* 0x000fce00087fe4ff */
[----:B------:R3:W-:Y:S02]  /*0320*/  UTMACCTL.PF [UR6] ;  /* 0x00000000060079b9 */ /* 0x0007e40008040000 */
[----:B------:R3:W-:Y:S02]  /*0330*/  UTMACCTL.PF [UR4] ;  /* 0x00000000040079b9 */ /* 0x0007e40008040000 */
[----:B---3--:R-:W-:Y:S01]  /*0340*/  NOP ;  /* 0x0000000000007918 */ /* 0x008fe20000000000 */
.L_x_5:
[----:B------:R-:W-:Y:S05]  /*0350*/  BSYNC.RECONVERGENT B0 ;  /* 0x0000000000007941 */ /* 0x000fea0003800200 */
.L_x_4:
[----:B------:R-:W-:Y:S04]  /*0360*/  BSSY.RECONVERGENT B0, `(.L_x_6) ;  /* 0x000000a000007945 */ /* 0x000fe80003800200 */
        /* <DEDUP_REMOVED lines=9> */
.L_x_7:
[----:B------:R-:W-:Y:S05]  /*0400*/  BSYNC.RECONVERGENT B0 ;  /* 0x0000000000007941 */ /* 0x000fea0003800200 */
.L_x_6:
[----:B------:R-:W3:Y:S01]  /*0410*/  LDCU.64 UR4, c[0x0][0x888] ;  /* 0x00011100ff0477ac */ /* 0x000ee20008000a00 */
[----:B------:R-:W-:Y:S02]  /*0420*/  UISETP.EQ.U32.AND UP1, UPT, UR8, URZ, UPT ;  /* 0x000000ff0800728c */ /* 0x000fe4000bf22070 */
[----:B------:R-:W-:Y:S02]  /*0430*/  UPLOP3.LUT UP3, UPT, UPT, UPT, UPT, 0x80, 0x8 ;  /* 0x000000000008789c */ /* 0x000fe40003f6f070 */
[----:B---3--:R-:W-:-:S04]  /*0440*/  UISETP.NE.U32.AND UP0, UPT, UR4, URZ, UPT ;  /* 0x000000ff0400728c */ /* 0x008fc8000bf05070 */
[----:B------:R-:W-:-:S04]  /*0450*/  UISETP.NE.AND.EX UP0, UPT, UR5, URZ, UPT, UP0 ;  /* 0x000000ff0500728c */ /* 0x000fc8000bf05300 */
[----:B------:R-:W-:-:S04]  /*0460*/  UISETP.EQ.OR.EX UP2, UPT, UR9, URZ, !UP0, UP1 ;  /* 0x000000ff0900728c */ /* 0x000fc8000c742710 */
[----:B------:R-:W-:-:S05]  /*0470*/  UP2UR UR60, UPR, URZ, 0x4 ;  /* 0x00000004ff3c7883 */ /* 0x000fca0008000000 */
[----:B------:R-:W-:Y:S07]  /*0480*/  BRA.U !UP2, `(.L_x_8) ;  /* 0x000000010a207547 */ /* 0x000fee000b800000 */
[----:B------:R-:W-:Y:S01]  /*0490*/  UISETP.NE.U32.AND UP1, UPT, UR8, URZ, UPT ;  /* 0x000000ff0800728c */ /* 0x000fe2000bf25070 */
[----:B-----5:R-:W-:Y:S01]  /*04a0*/  FSETP.NEU.AND P0, PT, R71, RZ, PT ;  /* 0x000000ff4700720b */ /* 0x020fe20003f0d000 */
[----:B------:R-:W-:Y:S02]  /*04b0*/  USEL UR4, URZ, 0xffffffff, UP0 ;  /* 0xffffffffff047887 */ /* 0x000fe40008000000 */
[----:B------:R-:W-:-:S10]  /*04c0*/  UISETP.NE.AND.EX UP1, UPT, UR9, URZ, UPT, UP1 ;  /* 0x000000ff0900728c */ /* 0x000fd4000bf25310 */
[----:B------:R-:W-:Y:S01]  /*04d0*/  VOTEU.ANY UP0, P0 ;  /* 0x0000000000ff7886 */ /* 0x000fe20000000100 */
[----:B------:R-:W-:-:S04]  /*04e0*/  @!UP1 USEL UR4, URZ, 0xffffffff, UP0 ;  /* 0xffffffffff049887 */ /* 0x000fc80008000000 */
[----:B------:R-:W-:-:S04]  /*04f0*/  ULOP3.LUT UR4, UR4, 0x1, URZ, 0xc0, !UPT ;  /* 0x0000000104047892 */ /* 0x000fc8000f8ec0ff */
[----:B------:R-:W-:-:S11]  /*0500*/  UISETP.NE.U32.AND UP3, UPT, UR4, 0x1, UPT ;  /* 0x000000010400788c */ /* 0x000fd6000bf65070 */
.L_x_8:
[----:B------:R-:W3:Y:S01]  /*0510*/  SHFL.IDX PT, R0, R142, RZ, 0x1f ;  /* 0x00001fff8e007589 */ /* 0x000ee200000e0000 */
[----:B------:R-:W-:-:S04]  /*0520*/  UISETP.NE.AND UP0, UPT, UR13, 0x2, UPT ;  /* 0x000000020d00788c */ /* 0x000fc8000bf05270 */
[----:B------:R-:W-:Y:S02]  /*0530*/  UISETP.EQ.AND UP1, UPT, UR48, URZ, !UP0 ;  /* 0x000000ff3000728c */ /* 0x000fe4000c722270 */
[----:B------:R-:W-:-:S04]  /*0540*/  USEL UR34, URZ, 0x1, UP0 ;  /* 0x00000001ff227887 */ /* 0x000fc80008000000 */
[----:B------:R-:W-:Y:S02]  /*0550*/  PLOP3.LUT P3, PT, P1, PT, UP1, 0x80, 0x8 ;  /* 0x000000000008781c */ /* 0x000fe40000f6f018 */
[----:B---3--:R-:W-:-:S13]  /*0560*/  ISETP.NE.AND P0, PT, R0, RZ, PT ;  /* 0x000000ff0000720c */ /* 0x008fda0003f05270 */
[----:B------:R-:W-:Y:S05]  /*0570*/  @P0 BRA `(.L_x_9) ;  /* 0x0000000000600947 */ /* 0x000fea0003800000 */
[----:B------:R-:W3:Y:S01]  /*0580*/  S2UR UR5, SR_CgaCtaId ;  /* 0x00000000000579c3 */ /* 0x000ee20000008800 */
[----:B------:R-:W-:Y:S01]  /*0590*/  UMOV UR4, 0x400 ;  /* 0x0000040000047882 */ /* 0x000fe20000000000 */
[----:B------:R-:W-:Y:S01]  /*05a0*/  UMOV UR8, 0x1 ;  /* 0x0000000100087882 */ /* 0x000fe20000000000 */
[----:B------:R-:W-:Y:S01]  /*05b0*/  UMOV UR6, 0x2 ;  /* 0x0000000200067882 */ /* 0x000fe20000000000 */
[----:B------:R-:W-:-:S04]  /*05c0*/  UIADD3 UR8, UPT, UPT, -UR8, 0x100000, URZ ;  /* 0x0010000008087890 */ /* 0x000fc8000fffe1ff */
[----:B------:R-:W-:Y:S02]  /*05d0*/  USHF.L.U32 UR9, UR8, 0xb, URZ ;  /* 0x0000000b08097899 */ /* 0x000fe400080006ff */
[----:B------:R-:W-:Y:S02]  /*05e0*/  USHF.L.U32 UR8, UR8, 0x1, URZ ;  /* 0x0000000108087899 */ /* 0x000fe400080006ff */
[----:B------:R-:W-:-:S04]  /*05f0*/  UIADD3 UR6, UPT, UPT, -UR6, 0x100000, URZ ;  /* 0x0010000006067890 */ /* 0x000fc8000fffe1ff */
[----:B------:R-:W-:Y:S02]  /*0600*/  USHF.L.U32 UR7, UR6, 0xb, URZ ;  /* 0x0000000b06077899 */ /* 0x000fe400080006ff */
[----:B------:R-:W-:Y:S01]  /*0610*/  USHF.L.U32 UR6, UR6, 0x1, URZ ;  /* 0x0000000106067899 */ /* 0x000fe200080006ff */
[----:B------:R-:W-:Y:S01]  /*0620*/  ELECT P0, URZ, PT ;  /* 0x0000000000ff782f */ /* 0x000fe20003800000 */
[----:B---3--:R-:W-:Y:S01]  /*0630*/  ULEA UR4, UR5, UR4, 0x18 ;  /* 0x0000000405047291 */ /* 0x008fe2000f8ec0ff */
[----:B------:R-:W3:Y:S11]  /*0640*/  FENCE.VIEW.ASYNC.S ;  /* 0x00000000000073c6 */ /* 0x000ef60000000000 */
[----:B---3--:R3:W4:Y:S01]  /*0650*/  SYNCS.EXCH.64 URZ, [UR4], UR8 ;  /* 0x0000000804ff75b2 */ /* 0x0087220008000100 */
[----:B------:R3:W1:Y:S01]  /*0660*/  SYNCS.EXCH.64 URZ, [UR4+0x28], UR6 ;  /* 0x0000280604ff75b2 */ /* 0x0006620008000100 */
        /* <DEDUP_REMOVED lines=8> */
[----:B------:R-:W-:Y:S01]  /*06f0*/  NOP ;  /* 0x0000000000007918 */ /* 0x000fe20000000000 */
.L_x_9:
[----:B------:R-:W2:Y:S01]  /*0700*/  SHFL.IDX PT, R0, R142, RZ, 0x1f ;  /* 0x00001fff8e007589 */ /* 0x000ea200000e0000 */
[----:B------:R-:W-:Y:S01]  /*0710*/  NOP ;  /* 0x0000000000007918 */ /* 0x000fe20000000000 */
[----:B--2---:R-:W-:-:S13]  /*0720*/  ISETP.NE.AND P0, PT, R0, 0x1, PT ;  /* 0x000000010000780c */ /* 0x004fda0003f05270 */
[----:B------:R-:W-:Y:S05]  /*0730*/  @P0 BRA `(.L_x_10) ;  /* 0x0000000000400947 */ /* 0x000fea0003800000 */
[----:B------:R-:W2:Y:S01]  /*0740*/  S2UR UR5, SR_CgaCtaId ;  /* 0x00000000000579c3 */ /* 0x000ea20000008800 */
[----:B---3--:R-:W-:Y:S01]  /*0750*/  UMOV UR4, 0x400 ;  /* 0x0000040000047882 */ /* 0x008fe20000000000 */
        /* <DEDUP_REMOVED lines=9> */
[----:B--2---:R-:W-:Y:S01]  /*07f0*/  ULEA UR4, UR5, UR4, 0x18 ;  /* 0x0000000405047291 */ /* 0x004fe2000f8ec0ff */
[----:B------:R-:W2:Y:S11]  /*0800*/  FENCE.VIEW.ASYNC.S ;  /* 0x00000000000073c6 */ /* 0x000eb60000000000 */
[----:B--2---:R2:W3:Y:S01]  /*0810*/  SYNCS.EXCH.64 URZ, [UR4+0x50], UR8 ;  /* 0x0000500804ff75b2 */ /* 0x0044e20008000100 */
[----:B------:R2:W1:Y:S01]  /*0820*/  SYNCS.EXCH.64 URZ, [UR4+0x58], UR6 ;  /* 0x0000580604ff75b2 */ /* 0x0004620008000100 */
[----:B------:R-:W-:Y:S01]  /*0830*/  NOP ;  /* 0x0000000000007918 */ /* 0x000fe20000000000 */
.L_x_10:
[----:B------:R-:W4:Y:S01]  /*0840*/  SHFL.IDX PT, R0, R142, RZ, 0x1f ;  /* 0x00001fff8e007589 */ /* 0x000f2200000e0000 */
[----:B------:R-:W-:Y:S01]  /*0850*/  NOP ;  /* 0x0000000000007918 */ /* 0x000fe20000000000 */
[----:B----4-:R-:W-:-:S13]  /*0860*/  ISETP.NE.AND P0, PT, R0, 0x3, PT ;  /* 0x000000030000780c */ /* 0x010fda0003f05270 */
[----:B------:R-:W-:Y:S05]  /*0870*/  @P0 BRA `(.L_x_11) ;  /* 0x0000000000300947 */ /* 0x000fea0003800000 */
[----:B------:R-:W4:Y:S01]  /*0880*/  S2UR UR5, SR_CgaCtaId ;  /* 0x00000000000579c3 */ /* 0x000f220000008800 */
[----:B--23--:R-:W-:Y:S01]  /*0890*/  UMOV UR6, 0x400 ;  /* 0x0000040000067882 */ /* 0x00cfe20000000000 */
[----:B------:R-:W-:Y:S01]  /*08a0*/  UMOV UR4, 0x20 ;  /* 0x0000002000047882 */ /* 0x000fe20000000000 */
[----:B------:R-:W-:Y:S01]  /*08b0*/  ELECT P0, URZ, PT ;  /* 0x0000000000ff782f */ /* 0x000fe20003800000 */
[----:B----4-:R-:W-:Y:S02]  /*08c0*/  ULEA UR6, UR5, UR6, 0x18 ;  /* 0x0000000605067291 */ /* 0x010fe4000f8ec0ff */
[----:B------:R-:W-:-:S04]  /*08d0*/  UIADD3 UR4, UPT, UPT, -UR4, 0x100000, URZ ;  /* 0x0010000004047890 */ /* 0x000fc8000fffe1ff */
[----:B------:R-:W-:Y:S02]  /*08e0*/  USHF.L.U32 UR5, UR4, 0xb, URZ ;  /* 0x0000000b04057899 */ /* 0x000fe400080006ff */
[----:B------:R-:W-:Y:S01]  /*08f0*/  USHF.L.U32 UR4, UR4, 0x1, URZ ;  /* 0x0000000104047899 */ /* 0x000fe200080006ff */
[----:B------:R-:W2:Y:S11]  /*0900*/  FENCE.VIEW.ASYNC.S ;  /* 0x00000000000073c6 */ /* 0x000eb60000000000 */
[----:B--2---:R4:W2:Y:S01]  /*0910*/  SYNCS.EXCH.64 URZ, [UR6+0x60], UR4 ;  /* 0x0000600406ff75b2 */ /* 0x0048a20008000100 */
[----:B------:R4:W3:Y:S02]  /*0920*/  SYNCS.EXCH.64 URZ, [UR6+0x68], UR4 ;  /* 0x0000680406ff75b2 */ /* 0x0008e40008000100 */
[----:B----4-:R-:W-:Y:S01]  /*0930*/  NOP ;  /* 0x0000000000007918 */ /* 0x010fe20000000000 */
.L_x_11:
[----:B------:R-:W4:Y:S01]  /*0940*/  SHFL.IDX PT, R0, R142, RZ, 0x1f ;  /* 0x00001fff8e007589 */ /* 0x000f2200000e0000 */
[----:B------:R-:W-:Y:S01]  /*0950*/  NOP ;  /* 0x0000000000007918 */ /* 0x000fe20000000000 */
[----:B----4-:R-:W-:-:S13]  /*0960*/  ISETP.NE.AND P0, PT, R0, 0x4, PT ;  /* 0x000000040000780c */ /* 0x010fda0003f05270 */
[----:B------:R-:W-:Y:S05]  /*0970*/  @P0 BRA `(.L_x_12) ;  /* 0x00000000004c0947 */ /* 0x000fea0003800000 */
[----:B------:R-:W4:Y:S01]  /*0980*/  S2UR UR5, SR_CgaCtaId ;  /* 0x00000000000579c3 */ /* 0x000f220000008800 */
[----:B--23--:R-:W-:Y:S01]  /*0990*/  UMOV UR4, 0x3a0 ;  /* 0x000003a000047882 */ /* 0x00cfe20000000000 */
[----:B------:R-:W-:Y:S01]  /*09a0*/  UMOV UR6, 0x400 ;  /* 0x0000040000067882 */ /* 0x000fe20000000000 */
[----:B------:R-:W-:Y:S01]  /*09b0*/  USEL UR4, UR4, 0x320, UP3 ;  /* 0x0000032004047887 */ /* 0x000fe20009800000 */
[----:B------:R-:W-:Y:S01]  /*09c0*/  UMOV UR8, 0x1 ;  /* 0x0000000100087882 */ /* 0x000fe20000000000 */
[----:B------:R-:W-:Y:S01]  /*09d0*/  ELECT P0, URZ, PT ;  /* 0x0000000000ff782f */ /* 0x000fe20003800000 */
[----:B------:R-:W-:-:S04]  /*09e0*/  UIADD3 UR8, UPT, UPT, -UR8, 0x100000, URZ ;  /* 0x0010000008087890 */ /* 0x000fc8000fffe1ff */
[----:B------:R-:W-:Y:S02]  /*09f0*/  USHF.L.U32 UR9, UR8, 0xb, URZ ;  /* 0x0000000b08097899 */ /* 0x000fe400080006ff */
[----:B------:R-:W-:Y:S02]  /*0a00*/  USHF.L.U32 UR8, UR8, 0x1, URZ ;  /* 0x0000000108087899 */ /* 0x000fe400080006ff */
[----:B----4-:R-:W-:Y:S02]  /*0a10*/  ULEA UR6, UR5, UR6, 0x18 ;  /* 0x0000000605067291 */ /* 0x010fe4000f8ec0ff */
[----:B------:R-:W-:-:S04]  /*0a20*/  UIADD3 UR4, UPT, UPT, -UR4, 0x100000, URZ ;  /* 0x0010000004047890 */ /* 0x000fc8000fffe1ff */
[----:B------:R-:W-:Y:S02]  /*0a30*/  USHF.L.U32 UR5, UR4, 0xb, URZ ;  /* 0x0000000b04057899 */ /* 0x000fe400080006ff */
[----:B------:R-:W-:Y:S01]  /*0a40*/  USHF.L.U32 UR4, UR4, 0x1, URZ ;  /* 0x0000000104047899 */ /* 0x000fe200080006ff */
[----:B------:R-:W2:Y:S03]  /*0a50*/  FENCE.VIEW.ASYNC.S ;  /* 0x00000000000073c6 */ /* 0x000ea60000000000 */
[----:B--2---:R4:W2:Y:S08]  /*0a60*/  SYNCS.EXCH.64 URZ, [UR6+0x70], UR8 ;  /* 0x0000700806ff75b2 */ /* 0x0048b00008000100 */
[----:B------:R4:W3:Y:S01]  /*0a70*/  SYNCS.EXCH.64 URZ, [UR6+0x80], UR4 ;  /* 0x0000800406ff75b2 */ /* 0x0008e20008000100 */
[----:B------:R4:W1:Y:S01]  /*0a80*/  SYNCS.EXCH.64 URZ, [UR6+0x78], UR8 ;  /* 0x0000780806ff75b2 */ /* 0x0008620008000100 */
[----:B------:R4:W1:Y:S02]  /*0a90*/  SYNCS.EXCH.64 URZ, [UR6+0x88], UR4 ;  /* 0x0000880406ff75b2 */ /* 0x0008640008000100 */
[----:B----4-:R-:W-:Y:S01]  /*0aa0*/  NOP ;  /* 0x0000000000007918 */ /* 0x010fe20000000000 */
.L_x_12:
[----:B------:R-:W4:Y:S01]  /*0ab0*/  SHFL.IDX PT, R0, R142, RZ, 0x1f ;  /* 0x00001fff8e007589 */ /* 0x000f2200000e0000 */
[----:B------:R-:W-:Y:S01]  /*0ac0*/  NOP ;  /* 0x0000000000007918 */ /* 0x000fe20000000000 */
[----:B----4-:R-:W-:-:S13]  /*0ad0*/  ISETP.NE.AND P0, PT, R0, 0x5, PT ;  /* 0x000000050000780c */ /* 0x010fda0003f05270 */
[----:B------:R-:W-:Y:S05]  /*0ae0*/  @P0 BRA `(.L_x_13) ;  /* 0x0000000000580947 */ /* 0x000fea0003800000 */
[----:B------:R-:W4:Y:S01]  /*0af0*/  S2UR UR5, SR_CgaCtaId ;  /* 0x00000000000579c3 */ /* 0x000f220000008800 */
[----:B--23--:R-:W-:Y:S01]  /*0b00*/  UMOV UR4, 0x400 ;  /* 0x0000040000047882 */ /* 0x00cfe20000000000 */
        /* <DEDUP_REMOVED lines=9> */
[----:B----4-:R-:W-:Y:S01]  /*0ba0*/  ULEA UR4, UR5, UR4, 0x18 ;  /* 0x0000000405047291 */ /* 0x010fe2000f8ec0ff */
[----:B------:R-:W2:Y:S11]  /*0bb0*/  FENCE.VIEW.ASYNC.S ;  /* 0x00000000000073c6 */ /* 0x000eb60000000000 */
[----:B--2---:R4:W2:Y:S01]  /*0bc0*/  SYNCS.EXCH.64 URZ, [UR4+0x90], UR6 ;  /* 0x0000900604ff75b2 */ /* 0x0048a20008000100 */
[----:B------:R4:W3:Y:S01]  /*0bd0*/  SYNCS.EXCH.64 URZ, [UR4+0xb0], UR8 ;  /* 0x0000b00804ff75b2 */ /* 0x0008e20008000100 */
[----:B------:R4:W1:Y:S01]  /*0be0*/  SYNCS.EXCH.64 URZ, [UR4+0x98], UR6 ;  /* 0x0000980604ff75b2 */ /* 0x0008620008000100 */
[----:B------:R4:W1:Y:S01]  /*0bf0*/  SYNCS.EXCH.64 URZ, [UR4+0xb8], UR8 ;  /* 0x0000b80804ff75b2 */ /* 0x0008620008000100 */
[----:B------:R4:W1:Y:S01]  /*0c00*/  SYNCS.EXCH.64 URZ, [UR4+0xa0], UR6 ;  /* 0x0000a00604ff75b2 */ /* 0x0008620008000100 */
[----:B------:R4:W1:Y:S01]  /*0c10*/  SYNCS.EXCH.64 URZ, [UR4+0xc0], UR8 ;  /* 0x0000c00804ff75b2 */ /* 0x0008620008000100 */
[----:B------:R4:W1:Y:S01]  /*0c20*/  SYNCS.EXCH.64 URZ, [UR4+0xa8], UR6 ;  /* 0x0000a80604ff75b2 */ /* 0x0008620008000100 */
[----:B------:R4:W1:Y:S02]  /*0c30*/  SYNCS.EXCH.64 URZ, [UR4+0xc8], UR8 ;  /* 0x0000c80804ff75b2 */ /* 0x0008640008000100 */
[----:B----4-:R-:W-:Y:S01]  /*0c40*/  NOP ;  /* 0x0000000000007918 */ /* 0x010fe20000000000 */
.L_x_13:
[----:B------:R-:W4:Y:S01]  /*0c50*/  SHFL.IDX PT, R0, R142, RZ, 0x1f ;  /* 0x00001fff8e007589 */ /* 0x000f2200000e0000 */
[----:B------:R-:W-:Y:S01]  /*0c60*/  ISETP.NE.OR P1, PT, RZ, UR13, !P1 ;  /* 0x0000000dff007c0c */ /* 0x000fe2000cf25670 */
[----:B------:R-:W-:Y:S01]  /*0c70*/  NOP ;  /* 0x0000000000007918 */ /* 0x000fe20000000000 */
[----:B----4-:R-:W-:-:S13]  /*0c80*/  ISETP.NE.AND P0, PT, R0, 0x3, PT ;  /* 0x000000030000780c */ /* 0x010fda0003f05270 */
[----:B------:R-:W-:Y:S05]  /*0c90*/  @P0 BRA `(.L_x_14) ;  /* 0x0000000000380947 */ /* 0x000fea0003800000 */
[----:B------:R-:W4:Y:S01]  /*0ca0*/  S2UR UR5, SR_CgaCtaId ;  /* 0x00000000000579c3 */ /* 0x000f220000008800 */
[----:B--23--:R-:W-:Y:S01]  /*0cb0*/  UMOV UR4, 0x400 ;  /* 0x0000040000047882 */ /* 0x00cfe20000000000 */
[----:B------:R-:W-:Y:S01]  /*0cc0*/  UMOV UR6, 0x20 ;  /* 0x0000002000067882 */ /* 0x000fe20000000000 */
[----:B------:R-:W-:Y:S01]  /*0cd0*/  ELECT P0, URZ, PT ;  /* 0x0000000000ff782f */ /* 0x000fe20003800000 */
[----:B------:R-:W-:-:S04]  /*0ce0*/  UIADD3 UR6, UPT, UPT, -UR6, 0x100000, URZ ;  /* 0x0010000006067890 */ /* 0x000fc8000fffe1ff */
[----:B------:R-:W-:Y:S02]  /*0cf0*/  USHF.L.U32 UR7, UR6, 0xb, URZ ;  /* 0x0000000b06077899 */ /* 0x000fe400080006ff */
[----:B------:R-:W-:Y:S02]  /*0d00*/  USHF.L.U32 UR6, UR6, 0x1, URZ ;  /* 0x0000000106067899 */ /* 0x000fe400080006ff */
[----:B----4-:R-:W-:Y:S01]  /*0d10*/  ULEA UR4, UR5, UR4, 0x18 ;  /* 0x0000000405047291 */ /* 0x010fe2000f8ec0ff */
[----:B------:R-:W2:Y:S11]  /*0d20*/  FENCE.VIEW.ASYNC.S ;  /* 0x00000000000073c6 */ /* 0x000eb60000000000 */
[----:B--2---:R4:W2:Y:S01]  /*0d30*/  SYNCS.EXCH.64 URZ, [UR4+0xd0], UR6 ;  /* 0x0000d00604ff75b2 */ /* 0x0048a20008000100 */
[----:B------:R4:W3:Y:S01]  /*0d40*/  SYNCS.EXCH.64 URZ, [UR4+0xe0], UR6 ;  /* 0x0000e00604ff75b2 */ /* 0x0008e20008000100 */
[----:B------:R4:W1:Y:S01]  /*0d50*/  SYNCS.EXCH.64 URZ, [UR4+0xd8], UR6 ;  /* 0x0000d80604ff75b2 */ /* 0x0008620008000100 */
[----:B------:R4:W1:Y:S02]  /*0d60*/  SYNCS.EXCH.64 URZ, [UR4+0xe8], UR6 ;  /* 0x0000e80604ff75b2 */ /* 0x0008640008000100 */
[----:B----4-:R-:W-:Y:S01]  /*0d70*/  NOP ;  /* 0x0000000000007918 */ /* 0x010fe20000000000 */
.L_x_14:
[----:B--23--:R-:W2:Y:S01]  /*0d80*/  S2UR UR7, SR_CgaCtaId ;  /* 0x00000000000779c3 */ /* 0x00cea20000008800 */
[----:B------:R-:W-:Y:S01]  /*0d90*/  VOTEU.ALL UP0, P1 ;  /* 0x0000000000ff7886 */ /* 0x000fe20000800000 */
[----:B------:R-:W-:Y:S01]  /*0da0*/  UMOV UR4, 0x20 ;  /* 0x0000002000047882 */ /* 0x000fe20000000000 */
[----:B------:R-:W-:Y:S01]  /*0db0*/  NOP ;  /* 0x0000000000007918 */ /* 0x000fe20000000000 */
[----:B------:R-:W-:Y:S01]  /*0dc0*/  LOP3.LUT R0, R131, 0x1f, RZ, 0xc0, !PT ;  /* 0x0000001f83007812 */ /* 0x000fe200078ec0ff */
[----:B------:R-:W-:Y:S01]  /*0dd0*/  UISETP.NE.AND UP4, UPT, UR13, URZ, UPT ;  /* 0x000000ff0d00728c */ /* 0x000fe2000bf85270 */
[----:B------:R-:W-:Y:S01]  /*0de0*/  @!UP0 UMOV UR6, 0x400 ;  /* 0x0000040000068882 */ /* 0x000fe20000000000 */
[----:B------:R-:W-:-:S04]  /*0df0*/  @!UP0 UIADD3 UR4, UPT, UPT, -UR4, 0x100000, URZ ;  /* 0x0010000004048890 */ /* 0x000fc8000fffe1ff */
[----:B------:R-:W-:Y:S02]  /*0e00*/  @!UP0 USHF.L.U32 UR5, UR4, 0xb, URZ ;  /* 0x0000000b04058899 */ /* 0x000fe400080006ff */
[----:B------:R-:W-:Y:S02]  /*0e10*/  @!UP0 USHF.L.U32 UR4, UR4, 0x1, URZ ;  /* 0x0000000104048899 */ /* 0x000fe400080006ff */
[----:B--2---:R-:W-:Y:S01]  /*0e20*/  @!UP0 ULEA UR6, UR7, UR6, 0x18 ;  /* 0x0000000607068291 */ /* 0x004fe2000f8ec0ff */
[----:B------:R-:W2:Y:S01]  /*0e30*/  LDCU UR7, c[0x0][0x36c] ;  /* 0x00006d80ff0777ac */ /* 0x000ea20008000800 */
[----:B------:R-:W-:Y:S01]  /*0e40*/  VOTEU.ALL UP0, P1 ;  /* 0x0000000000ff7886 */ /* 0x000fe20000800000 */
[----:B------:R-:W3:Y:S09]  /*0e50*/  FENCE.VIEW.ASYNC.S ;  /* 0x00000000000073c6 */ /* 0x000ef20000000000 */
[----:B---3--:R3:W4:Y:S01]  /*0e60*/  @!UP0 SYNCS.EXCH.64 URZ, [UR6+0xf0], UR4 ;  /* 0x0000f00406ff85b2 */ /* 0x0087220008000100 */
[----:B--2---:R-:W-:-:S09]  /*0e70*/  UISETP.EQ.U32.AND UP5, UPT, UR7, 0x1, UPT ;  /* 0x000000010700788c */ /* 0x004fd2000bfa2070 */
[----:B---3--:R-:W-:Y:S05]  /*0e80*/  BRA.U !UP5, `(.L_x_15) ;  /* 0x000000010d087547 */ /* 0x008fea000b800000 */
[----:B-1--4-:R-:W-:Y:S01]  /*0e90*/  UCGABAR_ARV ;  /* 0x00000000000079c7 */ /* 0x012fe20008000000 */
[----:B------:R-:W-:Y:S05]  /*0ea0*/  BRA `(.L_x_16) ;  /* 0x0000000000047947 */ /* 0x000fea0003800000 */
.L_x_15:
[----:B-1--4-:R-:W-:Y:S01]  /*0eb0*/  NOP ;  /* 0x0000000000007918 */ /* 0x012fe20000000000 */
.L_x_16:
[----:B------:R-:W1:Y:S01]  /*0ec0*/  S2UR UR19, SR_CTAID.X ;  /* 0x00000000001379c3 */ /* 0x000e620000002500 */
[----:B------:R-:W-:-:S05]  /*0ed0*/  CS2R.32 R3, SR_CgaSize ;  /* 0x0000000000037805 */ /* 0x000fca0000008a00 */
[----:B------:R-:W-:-:S05]  /*0ee0*/  IMAD R3, R3, -0xa0, RZ ;  /* 0xffffff6003037824 */ /* 0x000fca00078e02ff */
[----:B------:R-:W-:-:S14]  /*0ef0*/  R2UR UR5, R3 ;  /* 0x00000000030572ca */ /* 0x000fdc00000e0000 */
[----:B------:R-:W2:Y:S01]  /*0f00*/  LDCU UR5, c[0x0][UR5+0x2b0] ;  /* 0x00005600050577ac */ /* 0x000ea20008000800 */
[----:B------:R-:W-:-:S05]  /*0f10*/  CS2R.32 R3, SR_CgaSize ;  /* 0x0000000000037805 */ /* 0x000fca0000008a00 */
[----:B------:R-:W-:-:S05]  /*0f20*/  IMAD R3, R3, -0xa0, RZ ;  /* 0xffffff6003037824 */ /* 0x000fca00078e02ff */
[----:B------:R-:W-:-:S14]  /*0f30*/  R2UR UR4, R3 ;  /* 0x00000000030472ca */ /* 0x000fdc00000e0000 */
[----:B------:R-:W3:Y:S01]  /*0f40*/  LDCU UR4, c[0x0][UR4+0x2b4] ;  /* 0x00005680040477ac */ /* 0x000ee20008000800 */
[----:B------:R-:W4:Y:S01]  /*0f50*/  S2UR UR7, SR_CTAID.Y ;  /* 0x00000000000779c3 */ /* 0x000f220000002600 */
[----:B------:R-:W3:Y:S01]  /*0f60*/  LDCU UR18, c[0x0][0xb24] ;  /* 0x00016480ff1277ac */ /* 0x000ee20008000800 */
[----:B------:R-:W-:-:S05]  /*0f70*/  CS2R.32 R3, SR_CgaSize ;  /* 0x0000000000037805 */ /* 0x000fca0000008a00 */
[----:B------:R-:W-:-:S05]  /*0f80*/  IMAD R3, R3, -0xa0, RZ ;  /* 0xffffff6003037824 */ /* 0x000fca00078e02ff */
[----:B------:R-:W-:-:S14]  /*0f90*/  R2UR UR58, R3 ;  /* 0x00000000033a72ca */ /* 0x000fdc00000e0000 */
[----:B------:R-:W3:Y:S01]  /*0fa0*/  LDCU UR58, c[0x0][UR58+0x2a0] ;  /* 0x000054003a3a77ac */ /* 0x000ee20008000800 */
[----:B------:R-:W3:Y:S01]  /*0fb0*/  S2UR UR8, SR_CgaCtaId ;  /* 0x00000000000879c3 */ /* 0x000ee20000008800 */
[----:B------:R-:W-:-:S05]  /*0fc0*/  CS2R.32 R3, SR_CgaSize ;  /* 0x0000000000037805 */ /* 0x000fca0000008a00 */
[----:B------:R-:W-:-:S05]  /*0fd0*/  IMAD R3, R3, -0xa0, RZ ;  /* 0xffffff6003037824 */ /* 0x000fca00078e02ff */
[----:B------:R-:W-:-:S14]  /*0fe0*/  R2UR UR55, R3 ;  /* 0x00000000033772ca */ /* 0x000fdc00000e0000 */
[----:B------:R-:W3:Y:S01]  /*0ff0*/  LDCU UR55, c[0x0][UR55+0x2a4] ;  /* 0x00005480373777ac */ /* 0x000ee20008000800 */
[----:B------:R-:W-:Y:S01]  /*1000*/  UISETP.GT.U32.AND UP0, UPT, UR48, 0xffff, UPT ;  /* 0x0000ffff3000788c */ /* 0x000fe2000bf04070 */
[----:B------:R-:W-:Y:S01]  /*1010*/  UMOV UR27, 0x5 ;  /* 0x00000005001b7882 */ /* 0x000fe20000000000 */
[----:B-1----:R-:W-:Y:S01]  /*1020*/  I2FP.F32.U32 R3, UR19 ;  /* 0x0000001300037c45 */ /* 0x002fe20008201000 */
[----:B------:R-:W1:Y:S01]  /*1030*/  S2UR UR36, SR_CTAID.Z ;  /* 0x00000000002479c3 */ /* 0x000e620000002700 */
[----:B------:R-:W1:Y:S03]  /*1040*/  LDCU UR40, c[0x0][0xb24] ;  /* 0x00016480ff2877ac */ /* 0x000e660008000800 */
[----:B--2---:R-:W-:Y:S01]  /*1050*/  FMUL R3, R3, UR5 ;  /* 0x0000000503037c20 */ /* 0x004fe20008400000 */
[----:B------:R-:W-:Y:S01]  /*1060*/  USEL UR5, UR48, 0xffff, !UP0 ;  /* 0x0000ffff30057887 */ /* 0x000fe2000c000000 */
[----:B----4-:R-:W-:Y:S01]  /*1070*/  I2FP.F32.U32 R2, UR7 ;  /* 0x0000000700027c45 */ /* 0x010fe20008201000 */
[----:B------:R-:W2:Y:S03]  /*1080*/  LDCU UR26, c[0x0][0xb30] ;  /* 0x00016600ff1a77ac */ /* 0x000ea60008000800 */
[----:B------:R-:W4:Y:S01]  /*1090*/  F2I.U32.TRUNC.NTZ R3, R3 ;  /* 0x0000000300037305 */ /* 0x000f22000020f000 */
[----:B---3--:R-:W-:Y:S01]  /*10a0*/  FMUL R2, R2, UR4 ;  /* 0x0000000402027c20 */ /* 0x008fe20008400000 */
[----:B------:R-:W-:-:S02]  /*10b0*/  ULOP3.LUT UR24, UR5, 0xffff, URZ, 0xc0, !UPT ;  /* 0x0000ffff05187892 */ /* 0x000fc4000f8ec0ff */
[----:B------:R-:W-:Y:S02]  /*10c0*/  USHF.L.U32 UR28, UR8, 0xc, URZ ;  /* 0x0000000c081c7899 */ /* 0x000fe400080006ff */
[----:B------:R-:W-:Y:S02]  /*10d0*/  UISETP.GE.AND UP2, UPT, UR18, 0x1, UPT ;  /* 0x000000011200788c */ /* 0x000fe4000bf46270 */
[----:B------:R-:W3:Y:S01]  /*10e0*/  F2I.U32.TRUNC.NTZ R2, R2 ;  /* 0x0000000200027305 */ /* 0x000ee2000020f000 */
[----:B------:R-:W-:Y:S01]  /*10f0*/  UMOV UR45, UR7 ;  /* 0x00000007002d7c82 */ /* 0x000fe20008000000 */
[----:B------:R-:W-:Y:S01]  /*1100*/  UMOV UR46, UR19 ;  /* 0x00000013002e7c82 */ /* 0x000fe20008000000 */
[----:B----4-:R-:W-:Y:S02]  /*1110*/  R2UR UR4, R3 ;  /* 0x00000000030472ca */ /* 0x010fe400000e0000 */
[----:B------:R-:W-:Y:S02]  /*1120*/  PRMT R3, RZ, 0x7610, R3 ;  /* 0x00007610ff037816 */ /* 0x000fe40000000003 */
[----:B---3--:R-:W-:-:S02]  /*1130*/  R2UR UR6, R2 ;  /* 0x00000000020672ca */ /* 0x008fc400000e0000 */
[----:B------:R-:W-:-:S07]  /*1140*/  PRMT R2, RZ, 0x7610, R2 ;  /* 0x00007610ff027816 */ /* 0x000fce0000000002 */
[----:B------:R-:W-:-:S04]  /*1150*/  UIADD3 UR5, UPT, UPT, -UR4, URZ, URZ ;  /* 0x000000ff04057290 */ /* 0x000fc8000fffe1ff */
[----:B------:R-:W-:Y:S02]  /*1160*/  UIMAD UR58, UR58, UR5, UR19 ;  /* 0x000000053a3a72a4 */ /* 0x000fe4000f8e0213 */
[----:B------:R-:W-:-:S04]  /*1170*/  UIADD3 UR4, UPT, UPT, -UR6, URZ, URZ ;  /* 0x000000ff06047290 */ /* 0x000fc8000fffe1ff */
[----:B------:R-:W-:Y:S01]  /*1180*/  UIMAD UR55, UR55, UR4, UR7 ;  /* 0x00000004373772a4 */ /* 0x000fe2000f8e0207 */
[----:B-12---:R-:W-:Y:S11]  /*1190*/  BRA.U UP4, `(.L_x_17) ;  /* 0x00000001043c7547 */ /* 0x006ff6000b800000 */
[----:B------:R-:W-:Y:S02]  /*11a0*/  UISETP.GT.U32.AND UP0, UPT, UR58, 0x1, UPT ;  /* 0x000000013a00788c */ /* 0x000fe4000bf04070 */
[----:B------:R-:W-:Y:S02]  /*11b0*/  ULOP3.LUT UR4, UR58, 0xfffffffe, URZ, 0xc0, !UPT ;  /* 0xfffffffe3a047892 */ /* 0x000fe4000f8ec0ff */
[----:B------:R-:W-:Y:S02]  /*11c0*/  UISETP.NE.AND UP1, UPT, UR55, URZ, UP0 ;  /* 0x000000ff3700728c */ /* 0x000fe40008725270 */
[----:B------:R-:W-:Y:S02]  /*11d0*/  UISETP.NE.AND UP0, UPT, UR55, 0x1, UP0 ;  /* 0x000000013700788c */ /* 0x000fe40008705270 */
[----:B------:R-:W-:Y:S02]  /*11e0*/  USEL UR7, URZ, 0x1, UP1 ;  /* 0x00000001ff077887 */ /* 0x000fe40008800000 */
[----:B------:R-:W-:-:S02]  /*11f0*/  USEL UR6, URZ, 0x4, UP0 ;  /* 0x00000004ff067887 */ /* 0x000fc40008000000 */
[----:B------:R-:W-:Y:S02]  /*1200*/  USEL UR5, URZ, 0x2, UP1 ;  /* 0x00000002ff057887 */ /* 0x000fe40008800000 */
[----:B------:R-:W-:Y:S02]  /*1210*/  ULEA UR4, UR55, UR4, 0x1 ;  /* 0x0000000437047291 */ /* 0x000fe4000f8e08ff */
[----:B------:R-:W-:Y:S02]  /*1220*/  USEL UR8, URZ, 0x8, UP0 ;  /* 0x00000008ff087887 */ /* 0x000fe40008000000 */
[----:B------:R-:W-:-:S03]  /*1230*/  UIADD3 UR5, UPT, UPT, UR5, UR6, UR7 ;  /* 0x0000000605057290 */ /* 0x000fc6000fffe007 */
[----:B------:R-:W-:Y:S01]  /*1240*/  UMOV UR6, 0x3 ;  /* 0x0000000300067882 */ /* 0x000fe20000000000 */
[----:B------:R-:W-:Y:S02]  /*1250*/  UIADD3 UR5, UPT, UPT, UR5, UR8, URZ ;  /* 0x0000000805057290 */ /* 0x000fe4000fffe0ff */
[----:B------:R-:W-:-:S04]  /*1260*/  USHF.L.U32 UR4, UR6, UR4, URZ ;  /* 0x0000000406047299 */ /* 0x000fc800080006ff */
[----:B------:R-:W-:Y:S02]  /*1270*/  MOV R3, UR5 ;  /* 0x0000000500037c02 */ /* 0x000fe40008000f00 */
[----:B------:R-:W-:Y:S02]  /*1280*/  MOV R2, UR4 ;  /* 0x0000000400027c02 */ /* 0x000fe40008000f00 */
.L_x_17:
[----:B------:R-:W-:Y:S05]  /*1290*/  BRA.U !UP2, `(.L_x_18) ;  /* 0x000000010ad07547 */ /* 0x000fea000b800000 */
[----:B------:R-:W1:Y:S01]  /*12a0*/  LDCU.128 UR20, c[0x0][0xb10] ;  /* 0x00016200ff1477ac */ /* 0x000e620008000c00 */
[----:B------:R-:W2:Y:S01]  /*12b0*/  LDCU UR12, c[0x0][0x370] ;  /* 0x00006e00ff0c77ac */ /* 0x000ea20008000800 */
[----:B------:R-:W3:Y:S01]  /*12c0*/  LDCU UR5, c[0x0][0x374] ;  /* 0x00006e80ff0577ac */ /* 0x000ee20008000800 */
[----:B------:R-:W4:Y:S01]  /*12d0*/  LDCU UR25, c[0x0][0xb0c] ;  /* 0x00016180ff1977ac */ /* 0x000f220008000800 */
[----:B------:R-:W4:Y:S01]  /*12e0*/  LDCU UR4, c[0x0][0xb20] ;  /* 0x00016400ff0477ac */ /* 0x000f220008000800 */
[----:B------:R-:W4:Y:S01]  /*12f0*/  LDCU.64 UR16, c[0x0][0xb28] ;  /* 0x00016500ff1077ac */ /* 0x000f220008000a00 */
[----:B-1----:R-:W-:Y:S02]  /*1300*/  UISETP.NE.AND UP0, UPT, UR22, 0x1, UPT ;  /* 0x000000011600788c */ /* 0x002fe4000bf05270 */
[----:B---3--:R-:W-:Y:S02]  /*1310*/  UIMAD.WIDE.U32 UR6, UR5, UR23, URZ ;  /* 0x00000017050672a5 */ /* 0x008fe4000f8e00ff */
[----:B--2---:R-:W-:-:S02]  /*1320*/  UIMAD.WIDE.U32 UR8, UR12, UR20, URZ ;  /* 0x000000140c0872a5 */ /* 0x004fc4000f8e00ff */
[----:B----4-:R-:W-:Y:S02]  /*1330*/  UISETP.NE.AND UP1, UPT, UR25, 0x1, UPT ;  /* 0x000000011900788c */ /* 0x010fe4000bf25270 */
[----:B------:R-:W-:Y:S01]  /*1340*/  UISETP.NE.AND UP2, UPT, UR18, 0x1, UPT ;  /* 0x000000011200788c */ /* 0x000fe2000bf45270 */
[----:B------:R-:W-:Y:S02]  /*1350*/  UMOV UR6, UR7 ;  /* 0x0000000700067c82 */ /* 0x000fe40008000000 */
[----:B------:R-:W-:Y:S01]  /*1360*/  UMOV UR8, UR9 ;  /* 0x0000000900087c82 */ /* 0x000fe20008000000 */
[----:B------:R-:W-:Y:S02]  /*1370*/  @UP0 USHF.R.U32.HI UR5, URZ, UR4, UR6 ;  /* 0x00000004ff050299 */ /* 0x000fe40008011606 */
[----:B------:R-:W-:Y:S02]  /*1380*/  UIMAD.WIDE.U32 UR14, UR45, UR23, URZ ;  /* 0x000000172d0e72a5 */ /* 0x000fe4000f8e00ff */
[----:B------:R-:W-:-:S02]  /*1390*/  UIMAD.WIDE.U32 UR6, UR5, UR16, URZ ;  /* 0x00000010050672a5 */ /* 0x000fc4000f8e00ff */
[----:B------:R-:W-:Y:S02]  /*13a0*/  @UP1 USHF.R.U32.HI UR12, URZ, UR21, UR8 ;  /* 0x00000015ff0c1299 */ /* 0x000fe40008011608 */
[----:B------:R-:W-:Y:S02]  /*13b0*/  UIMAD.WIDE.U32 UR10, UR19, UR20, URZ ;  /* 0x00000014130a72a5 */ /* 0x000fe4000f8e00ff */
[----:B------:R-:W-:Y:S01]  /*13c0*/  UIMAD.WIDE.U32 UR8, UR12, UR16, URZ ;  /* 0x000000100c0872a5 */ /* 0x000fe2000f8e00ff */
[----:B------:R-:W-:Y:S01]  /*13d0*/  UMOV UR14, UR15 ;  /* 0x0000000f000e7c82 */ /* 0x000fe20008000000 */
[----:B------:R-:W-:Y:S01]  /*13e0*/  UMOV UR6, UR7 ;  /* 0x0000000700067c82 */ /* 0x000fe20008000000 */
[----:B------:R-:W-:Y:S02]  /*13f0*/  USHF.R.U32.HI UR14, URZ, UR4, UR14 ;  /* 0x00000004ff0e7299 */ /* 0x000fe4000801160e */
[----:B------:R-:W-:Y:S01]  /*1400*/  @UP2 USHF.R.U32.HI UR5, URZ, UR17, UR6 ;  /* 0x00000011ff052299 */ /* 0x000fe20008011606 */
[----:B------:R-:W-:-:S02]  /*1410*/  UMOV UR10, UR11 ;  /* 0x0000000b000a7c82 */ /* 0x000fc40008000000 */
[----:B------:R-:W-:Y:S01]  /*1420*/  UMOV UR6, UR9 ;  /* 0x0000000900067c82 */ /* 0x000fe20008000000 */
[----:B------:R-:W-:Y:S02]  /*1430*/  USHF.R.U32.HI UR10, URZ, UR21, UR10 ;  /* 0x00000015ff0a7299 */ /* 0x000fe4000801160a */
[----:B------:R-:W-:Y:S02]  /*1440*/  @UP2 USHF.R.U32.HI UR12, URZ, UR17, UR6 ;  /* 0x00000011ff0c2299 */ /* 0x000fe40008011606 */
[----:B------:R-:W-:Y:S02]  /*1450*/  USEL UR4, UR45, UR14, !UP0 ;  /* 0x0000000e2d047287 */ /* 0x000fe4000c000000 */
[----:B------:R-:W-:Y:S02]  /*1460*/  UIMAD UR6, UR5, UR18, URZ ;  /* 0x00000012050672a4 */ /* 0x000fe4000f8e02ff */
[----:B------:R-:W-:Y:S02]  /*1470*/  USEL UR5, UR19, UR10, !UP1 ;  /* 0x0000000a13057287 */ /* 0x000fe4000c800000 */
[----:B------:R-:W-:-:S02]  /*1480*/  UIMAD UR8, UR12, UR18, URZ ;  /* 0x000000120c0872a4 */ /* 0x000fc4000f8e02ff */
[----:B------:R-:W-:Y:S02]  /*1490*/  UISETP.GE.AND UP0, UPT, UR4, UR6, UPT ;  /* 0x000000060400728c */ /* 0x000fe4000bf06270 */
[----:B------:R-:W-:Y:S02]  /*14a0*/  UIMAD.WIDE.U32 UR6, UR4, UR16, URZ ;  /* 0x00000010040672a5 */ /* 0x000fe4000f8e00ff */
[----:B------:R-:W-:Y:S02]  /*14b0*/  UISETP.GE.OR UP0, UPT, UR5, UR8, UP0 ;  /* 0x000000080500728c */ /* 0x000fe40008706670 */
[----:B------:R-:W-:Y:S02]  /*14c0*/  UIMAD.WIDE.U32 UR8, UR5, UR16, URZ ;  /* 0x00000010050872a5 */ /* 0x000fe4000f8e00ff */
[----:B------:R-:W-:Y:S02]  /*14d0*/  USHF.R.U32.HI UR7, URZ, UR17, UR7 ;  /* 0x00000011ff077299 */ /* 0x000fe40008011607 */
[----:B------:R-:W-:-:S02]  /*14e0*/  UIADD3 UR10, UPT, UPT, -UR4, URZ, URZ ;  /* 0x000000ff040a7290 */ /* 0x000fc4000fffe1ff */
[----:B------:R-:W-:Y:S02]  /*14f0*/  USEL UR7, UR4, UR7, !UP2 ;  /* 0x0000000704077287 */ /* 0x000fe4000d000000 */
[----:B------:R-:W-:Y:S01]  /*1500*/  UIADD3 UR46, UPT, UPT, -UR5, URZ, URZ ;  /* 0x000000ff052e7290 */ /* 0x000fe2000fffe1ff */
[----:B------:R-:W-:Y:S01]  /*1510*/  @!UP0 UMOV UR6, UR9 ;  /* 0x0000000900068c82 */ /* 0x000fe20008000000 */
[----:B------:R-:W-:Y:S02]  /*1520*/  UIADD3 UR8, UPT, UPT, -UR7, URZ, URZ ;  /* 0x000000ff07087290 */ /* 0x000fe4000fffe1ff */
[----:B------:R-:W-:Y:S02]  /*1530*/  @!UP0 USHF.R.U32.HI UR6, URZ, UR17, UR6 ;  /* 0x00000011ff068299 */ /* 0x000fe40008011606 */
[----:B------:R-:W-:Y:S02]  /*1540*/  UIMAD UR8, UR18, UR8, UR4 ;  /* 0x00000008120872a4 */ /* 0x000fe4000f8e0204 */
[----:B------:R-:W-:-:S02]  /*1550*/  @!UP0 USEL UR6, UR5, UR6, !UP2 ;  /* 0x0000000605068287 */ /* 0x000fc4000d000000 */
[----:B------:R-:W-:Y:S02]  /*1560*/  UIMAD UR45, UR22, UR10, UR45 ;  /* 0x0000000a162d72a4 */ /* 0x000fe4000f8e022d */
[----:B------:R-:W-:Y:S02]  /*1570*/  @!UP0 UIADD3 UR7, UPT, UPT, UR7, -UR6, URZ ;  /* 0x8000000607078290 */ /* 0x000fe4000fffe0ff */
[----:B------:R-:W-:Y:S02]  /*1580*/  @!UP0 UIMAD UR6, UR8, UR12, UR6 ;  /* 0x0000000c080682a4 */ /* 0x000fe4000f8e0206 */
[----:B------:R-:W-:Y:S02]  /*1590*/  @!UP0 UIMAD UR4, UR7, UR18, UR5 ;  /* 0x00000012070482a4 */ /* 0x000fe4000f8e0205 */
[----:B------:R-:W-:Y:S02]  /*15a0*/  UIMAD UR46, UR25, UR46, UR19 ;  /* 0x0000002e192e72a4 */ /* 0x000fe4000f8e0213 */
[----:B------:R-:W-:Y:S01]  /*15b0*/  UIMAD UR45, UR4, UR22, UR45 ;  /* 0x00000016042d72a4 */ /* 0x000fe2000f8e022d */
[----:B------:R-:W-:-:S02]  /*15c0*/  @!UP0 UMOV UR5, UR6 ;  /* 0x0000000600058c82 */ /* 0x000fc40008000000 */
[----:B------:R-:W-:-:S12]  /*15d0*/  UIMAD UR46, UR5, UR25, UR46 ;  /* 0x00000019052e72a4 */ /* 0x000fd8000f8e022e */
.L_x_18:
[----:B------:R-:W-:Y:S02]  /*15e0*/  UISETP.NE.AND UP1, UPT, UR26, 0x1, UPT ;  /* 0x000000011a00788c */ /* 0x000fe4000bf25270 */
[----:B------:R-:W-:Y:S02]  /*15f0*/  UISETP.NE.AND UP0, UPT, UR13, 0x2, UPT ;  /* 0x000000020d00788c */ /* 0x000fe4000bf05270 */
[----:B------:R-:W-:Y:S02]  /*1600*/  ULOP3.LUT UR28, UR28, 0x2000, URZ, 0xc0, !UPT ;  /* 0x000020001c1c7892 */ /* 0x000fe4000f8ec0ff */
[----:B------:R-:W-:-:S03]  /*1610*/  USHF.L.U32 UR24, UR27, UR24, URZ ;  /* 0x000000181b187299 */ /* 0x000fc600080006ff */
[----:B------:R-:W-:Y:S09]  /*1620*/  BRA.U UP1, `(.L_x_19) ;  /* 0x0000000101447547 */ /* 0x000ff2000b800000 */
[----:B------:R-:W1:Y:S01]  /*1630*/  LDCU.128 UR8, c[0x0][0xb10] ;  /* 0x00016200ff0877ac */ /* 0x000e620008000c00 */
[----:B------:R-:W2:Y:S01]  /*1640*/  LDCU UR12, c[0x0][0xb0c] ;  /* 0x00016180ff0c77ac */ /* 0x000ea20008000800 */
[----:B------:R-:W3:Y:S01]  /*1650*/  LDCU UR14, c[0x0][0xb20] ;  /* 0x00016400ff0e77ac */ /* 0x000ee20008000800 */
[----:B-1----:R-:W-:Y:S02]  /*1660*/  UIMAD.WIDE.U32 UR6, UR46, UR8, URZ ;  /* 0x000000082e0672a5 */ /* 0x002fe4000f8e00ff */
[----:B------:R-:W-:Y:S02]  /*1670*/  UIMAD.WIDE.U32 UR4, UR45, UR11, URZ ;  /* 0x0000000b2d0472a5 */ /* 0x000fe4000f8e00ff */
[----:B--2---:R-:W-:Y:S02]  /*1680*/  UISETP.NE.AND UP2, UPT, UR12, 0x1, UPT ;  /* 0x000000010c00788c */ /* 0x004fe4000bf45270 */
[----:B------:R-:W-:Y:S01]  /*1690*/  UISETP.NE.AND UP1, UPT, UR10, 0x1, UPT ;  /* 0x000000010a00788c */ /* 0x000fe2000bf25270 */
[----:B------:R-:W-:-:S02]  /*16a0*/  UMOV UR6, UR7 ;  /* 0x0000000700067c82 */ /* 0x000fc40008000000 */
[----:B------:R-:W-:Y:S01]  /*16b0*/  UMOV UR4, UR5 ;  /* 0x0000000500047c82 */ /* 0x000fe20008000000 */
[----:B------:R-:W-:Y:S02]  /*16c0*/  USHF.R.U32.HI UR6, URZ, UR9, UR6 ;  /* 0x00000009ff067299 */ /* 0x000fe40008011606 */
[----:B---3--:R-:W-:Y:S02]  /*16d0*/  USHF.R.U32.HI UR4, URZ, UR14, UR4 ;  /* 0x0000000eff047299 */ /* 0x008fe40008011604 */
[----:B------:R-:W-:Y:S02]  /*16e0*/  USEL UR5, UR46, UR6, !UP2 ;  /* 0x000000062e057287 */ /* 0x000fe4000d000000 */
[----:B------:R-:W-:-:S04]  /*16f0*/  USEL UR4, UR45, UR4, !UP1 ;  /* 0x000000042d047287 */ /* 0x000fc8000c800000 */
[----:B------:R-:W-:Y:S02]  /*1700*/  UIADD3 UR6, UPT, UPT, -UR4, UR5, URZ ;  /* 0x0000000504067290 */ /* 0x000fe4000fffe1ff */
[----:B------:R-:W-:Y:S02]  /*1710*/  UIADD3 UR4, UPT, UPT, UR4, -UR5, URZ ;  /* 0x8000000504047290 */ /* 0x000fe4000fffe0ff */
[----:B------:R-:W-:Y:S02]  /*1720*/  UIMAD UR45, UR6, UR10, UR45 ;  /* 0x0000000a062d72a4 */ /* 0x000fe4000f8e022d */
[----:B------:R-:W-:-:S12]  /*1730*/  UIMAD UR46, UR4, UR12, UR46 ;  /* 0x0000000c042e72a4 */ /* 0x000fd8000f8e022e */
.L_x_19:
[----:B------:R-:W-:Y:S05]  /*1740*/  BRA.U !UP5, `(.L_x_20) ;  /* 0x000000010d0c7547 */ /* 0x000fea000b800000 */
[----:B------:R-:W-:Y:S01]  /*1750*/  UCGABAR_WAIT ;  /* 0x0000000000007dc7 */ /* 0x000fe20008000000 */
[----:B------:R-:W-:Y:S01]  /*1760*/  CCTL.IVALL ;  /* 0x00000000ff00798f */ /* 0x000fe20002000000 */
[----:B------:R-:W-:Y:S05]  /*1770*/  BRA `(.L_x_21) ;  /* 0x0000000000047947 */ /* 0x000fea0003800000 */
.L_x_20:
[----:B------:R-:W-:Y:S06]  /*1780*/  BAR.SYNC.DEFER_BLOCKING 0x0 ;  /* 0x0000000000007b1d */ /* 0x000fec0000010000 */
.L_x_21:
[----:B------:R-:W-:Y:S05]  /*1790*/  BRA.U UP0, `(.L_x_22) ;  /* 0x0000001500047547 */ /* 0x000fea000b800000 */
[----:B------:R-:W1:Y:S01]  /*17a0*/  LDCU UR6, c[0x0][0x38c] ;  /* 0x00007180ff0677ac */ /* 0x000e620008000800 */
[----:B------:R-:W2:Y:S01]  /*17b0*/  S2UR UR8, SR_CgaCtaId ;  /* 0x00000000000879c3 */ /* 0x000ea20000008800 */
[----:B------:R-:W-:Y:S01]  /*17c0*/  PLOP3.LUT P1, PT, PT, PT, UP3, 0x80, 0x8 ;  /* 0x000000000008781c */ /* 0x000fe20003f2f038 */
[----:B------:R-:W-:Y:S01]  /*17d0*/  IMAD.MOV.U32 R12, RZ, RZ, 0x1 ;  /* 0x00000001ff0c7424 */ /* 0x000fe200078e00ff */
[----:B------:R-:W-:Y:S01]  /*17e0*/  USHF.L.U32 UR47, UR19, 0x7, URZ ;  /* 0x00000007132f7899 */ /* 0x000fe200080006ff */
[----:B------:R-:W-:Y:S01]  /*17f0*/  ISETP.NE.AND P2, PT, R0, RZ, P3 ;  /* 0x000000ff0000720c */ /* 0x000fe20001f45270 */
[----:B------:R-:W-:Y:S01]  /*1800*/  UMOV UR7, 0x400 ;  /* 0x0000040000077882 */ /* 0x000fe20000000000 */
[----:B------:R-:W-:Y:S01]  /*1810*/  UISETP.NE.AND UP1, UPT, UR13, URZ, UPT ;  /* 0x000000ff0d00728c */ /* 0x000fe2000bf25270 */
[----:B------:R-:W-:Y:S01]  /*1820*/  PLOP3.LUT P1, PT, P1, PT, PT, 0x8, 0x80 ;  /* 0x000000000080781c */ /* 0x000fe20000f2e170 */
[----:B------:R-:W-:Y:S01]  /*1830*/  USHF.L.U32 UR44, UR19, 0x5, URZ ;  /* 0x00000005132c7899 */ /* 0x000fe200080006ff */
[----:B------:R-:W-:Y:S01]  /*1840*/  CS2R R10, SRZ ;  /* 0x00000000000a7805 */ /* 0x000fe2000001ff00 */
[----:B------:R-:W-:Y:S01]  /*1850*/  ULOP3.LUT UR47, UR47, 0x80, URZ, 0xc0, !UPT ;  /* 0x000000802f2f7892 */ /* 0x000fe2000f8ec0ff */
[----:B------:R-:W-:Y:S01]  /*1860*/  IMAD.MOV.U32 R9, RZ, RZ, RZ ;  /* 0x000000ffff097224 */ /* 0x000fe200078e00ff */
[----:B------:R-:W3:Y:S01]  /*1870*/  LDCU UR39, c[0x0][0x370] ;  /* 0x00006e00ff2777ac */ /* 0x000ee20008000800 */
[----:B------:R-:W-:Y:S01]  /*1880*/  IMAD.MOV.U32 R8, RZ, RZ, 0x1 ;  /* 0x00000001ff087424 */ /* 0x000fe200078e00ff */
[----:B------:R-:W4:Y:S01]  /*1890*/  LDCU.64 UR26, c[0x0][0x348] ;  /* 0x00006900ff1a77ac */ /* 0x000f220008000a00 */
[----:B-1----:R-:W-:-:S02]  /*18a0*/  UIADD3 UR5, UPT, UPT, UR6, 0x7f, URZ ;  /* 0x0000007f06057890 */ /* 0x002fc4000fffe0ff */
[----:B------:R-:W-:Y:S02]  /*18b0*/  UIADD3 UR49, UPT, UPT, UR6, 0xfe, URZ ;  /* 0x000000fe06317890 */ /* 0x000fe4000fffe0ff */
[----:B------:R-:W-:Y:S02]  /*18c0*/  USHF.R.S32.HI UR4, URZ, 0x1f, UR5 ;  /* 0x0000001fff047899 */ /* 0x000fe40008011405 */
[----:B--2---:R-:W-:Y:S02]  /*18d0*/  ULEA UR13, UR8, UR7, 0x18 ;  /* 0x00000007080d7291 */ /* 0x004fe4000f8ec0ff */
[----:B------:R-:W-:Y:S02]  /*18e0*/  ULEA.HI UR4, UR4, UR5, URZ, 0x7 ;  /* 0x0000000504047291 */ /* 0x000fe4000f8f38ff */
[----:B------:R-:W-:Y:S02]  /*18f0*/  UIADD3 UR5, UPT, UPT, UR6, -0x1, URZ ;  /* 0xffffffff06057890 */ /* 0x000fe4000fffe0ff */
[----:B------:R-:W-:-:S02]  /*1900*/  USHF.R.S32.HI UR42, URZ, 0x7, UR4 ;  /* 0x00000007ff2a7899 */ /* 0x000fc40008011404 */
[----:B------:R-:W-:Y:S02]  /*1910*/  UISETP.GE.U32.AND UP2, UPT, UR5, -0xff, UPT ;  /* 0xffffff010500788c */ /* 0x000fe4000bf46070 */
[----:B------:R-:W-:Y:S01]  /*1920*/  UISETP.LT.U32.AND UP0, UPT, UR42, 0x5, UPT ;  /* 0x000000052a00788c */ /* 0x000fe2000bf01070 */
[----:B------:R-:W1:Y:S03]  /*1930*/  LDCU UR38, c[0x0][0x374] ;  /* 0x00006e80ff2677ac */ /* 0x000e660008000800 */
[----:B------:R-:W-:Y:S02]  /*1940*/  USEL UR41, UR42, 0x5, UP0 ;  /* 0x000000052a297887 */ /* 0x000fe40008000000 */
[----:B------:R-:W-:Y:S02]  /*1950*/  ULOP3.LUT UR44, UR44, 0x20, URZ, 0xc0, !UPT ;  /* 0x000000202c2c7892 */ /* 0x000fe4000f8ec0ff */
[----:B------:R-:W-:-:S02]  /*1960*/  UIADD3 UR4, UPT, UPT, UR41, -0x1, URZ ;  /* 0xffffffff29047890 */ /* 0x000fc4000fffe0ff */
[----:B------:R-:W-:Y:S02]  /*1970*/  @UP2 UIADD3 UR4, UPT, UPT, UR41, URZ, URZ ;  /* 0x000000ff29042290 */ /* 0x000fe4000fffe0ff */
[----:B------:R-:W-:Y:S02]  /*1980*/  USEL UR21, UR34, 0x2, UP1 ;  /* 0x0000000222157887 */ /* 0x000fe40008800000 */
[----:B------:R-:W-:Y:S02]  /*1990*/  UIADD3 UR30, UPT, UPT, UR13, 0x4400, UR28 ;  /* 0x000044000d1e7890 */ /* 0x000fe4000fffe01c */
[----:B------:R-:W-:Y:S02]  /*19a0*/  ULEA.HI UR47, UR28, UR47, URZ, 0x19 ;  /* 0x0000002f1c2f7291 */ /* 0x000fe4000f8fc8ff */
[----:B------:R-:W-:Y:S02]  /*19b0*/  UIADD3 UR48, UPT, UPT, UR42, -UR41, URZ ;  /* 0x800000292a307290 */ /* 0x000fe4000fffe0ff */
[----:B------:R-:W-:-:S02]  /*19c0*/  UIADD3 UR29, UPT, UPT, UR4, 0x1, URZ ;  /* 0x00000001041d7890 */ /* 0x000fc4000fffe0ff */
[----:B------:R-:W-:Y:S01]  /*19d0*/  UIADD3 UR43, UPT, UPT, -UR4, URZ, URZ ;  /* 0x000000ff042b7290 */ /* 0x000fe2000fffe1ff */
[----:B-1-34-:R-:W-:-:S11]  /*19e0*/  UMOV UR6, URZ ;  /* 0x000000ff00067c82 */ /* 0x01afd60008000000 */
.L_x_42:
[----:B------:R-:W1:Y:S02]  /*19f0*/  S2UR UR4, SR_CgaCtaId ;  /* 0x00000000000479c3 */ /* 0x000e640000008800 */
[----:B-1----:R-:W-:-:S09]  /*1a00*/  UISETP.NE.AND UP0, UPT, UR4, URZ, UPT ;  /* 0x000000ff0400728c */ /* 0x002fd2000bf05270 */
[----:B------:R-:W-:Y:S05]  /*1a10*/  BRA.U UP0, `(.L_x_23) ;  /* 0x0000000100287547 */ /* 0x000fea000b800000 */
[----:B------:R-:W-:Y:S02]  /*1a20*/  LEA R0, R9, UR13, 0x3 ;  /* 0x0000000d09007c11 */ /* 0x000fe4000f8e18ff */
[----:B------:R-:W-:-:S04]  /*1a30*/  SHF.L.U32 R2, R8, 0x1f, RZ ;  /* 0x0000001f08027819 */ /* 0x000fc800000006ff */
[----:B------:R-:W1:Y:S02]  /*1a40*/  SYNCS.PHASECHK.TRANS64.TRYWAIT P0, [R0+URZ+0xe0], R2 ;  /* 0x0000e002000075a7 */ /* 0x000e6400080011ff */
[----:B-1----:R-:W-:Y:S05]  /*1a50*/  @!P0 BRA `(.L_x_24) ;  /* 0x0000005c00348947 */ /* 0x002fea0003800000 */
.L_x_114:
[----:B------:R-:W-:Y:S01]  /*1a60*/  VIADD R9, R9, 0x1 ;  /* 0x0000000109097836 */ /* 0x000fe20000000000 */
[----:B------:R1:W-:Y:S04]  /*1a70*/  SYNCS.ARRIVE.TRANS64.A1T0 RZ, [R0+URZ+0xd0], RZ ;  /* 0x0000d0ff00ff79a7 */ /* 0x0003e800081000ff */
[----:B------:R-:W-:-:S04]  /*1a80*/  ISETP.NE.AND P0, PT, R9, 0x2, PT ;  /* 0x000000020900780c */ /* 0x000fc80003f05270 */
[----:B------:R-:W-:Y:S02]  /*1a90*/  SEL R9, R9, RZ, P0 ;  /* 0x000000ff09097207 */ /* 0x000fe40000000000 */
[----:B-1----:R-:W-:-:S04]  /*1aa0*/  SEL R0, RZ, 0x1, P0 ;  /* 0x00000001ff007807 */ /* 0x002fc80000000000 */
[----:B------:R-:W-:-:S07]  /*1ab0*/  LOP3.LUT R8, R8, R0, RZ, 0x3c, !PT ;  /* 0x0000000008087212 */ /* 0x000fce00078e3cff */
.L_x_23:
[----:B------:R-:W-:Y:S01]  /*1ac0*/  ULEA UR4, UR6, UR13, 0x3 ;  /* 0x0000000d06047291 */ /* 0x000fe2000f8e18ff */
[----:B------:R-:W-:Y:S01]  /*1ad0*/  SHF.L.U32 R0, R12, 0x1f, RZ ;  /* 0x0000001f0c007819 */ /* 0x000fe200000006ff */
[----:B------:R-:W-:Y:S02]  /*1ae0*/  UISETP.GE.U32.AND UP0, UPT, UR49, 0xff, UPT ;  /* 0x000000ff3100788c */ /* 0x000fe4000bf06070 */
[----:B------:R-:W-:Y:S01]  /*1af0*/  ULEA UR11, UR45, UR44, 0x6 ;  /* 0x0000002c2d0b7291 */ /* 0x000fe2000f8e30ff */
[----:B------:R-:W-:-:S04]  /*1b00*/  UMOV UR7, URZ ;  /* 0x000000ff00077c82 */ /* 0x000fc80008000000 */
[----:B------:R1:W2:Y:S01]  /*1b10*/  SYNCS.PHASECHK.TRANS64.TRYWAIT P0, [UR4+0x28], R0 ;  /* 0x00002800ff0075a7 */ /* 0x0002a20008001104 */
[----:B------:R-:W-:-:S04]  /*1b20*/  ULEA.HI UR4, UR46, UR46, URZ, 0x1 ;  /* 0x0000002e2e047291 */ /* 0x000fc8000f8f08ff */
[----:B------:R-:W-:-:S04]  /*1b30*/  USHF.L.U32 UR4, UR4, 0x7, URZ ;  /* 0x0000000704047899 */ /* 0x000fc800080006ff */
[----:B------:R-:W-:-:S04]  /*1b40*/  ULOP3.LUT UR35, UR4, 0xffffff00, URZ, 0xc0, !UPT ;  /* 0xffffff0004237892 */ /* 0x000fc8000f8ec0ff */
[----:B------:R-:W-:Y:S01]  /*1b50*/  UIADD3 UR35, UPT, UPT, UR47, UR35, URZ ;  /* 0x000000232f237290 */ /* 0x000fe2000fffe0ff */
[----:B------:R-:W-:Y:S11]  /*1b60*/  BRA.U !UP0, `(.L_x_25) ;  /* 0x0000000108c47547 */ /* 0x000ff6000b800000 */
[----:B------:R-:W-:Y:S01]  /*1b70*/  UMOV UR16, UR43 ;  /* 0x0000002b00107c82 */ /* 0x000fe20008000000 */
[----:B------:R-:W-:Y:S01]  /*1b80*/  UMOV UR4, UR6 ;  /* 0x0000000600047c82 */ /* 0x000fe20008000000 */
[----:B------:R-:W-:-:S05]  /*1b90*/  UMOV UR34, URZ ;  /* 0x000000ff00227c82 */ /* 0x000fca0008000000 */
.L_x_31:
[----:B------:R-:W-:Y:S01]  /*1ba0*/  ULEA UR33, UR4, UR13, 0x3 ;  /* 0x0000000d04217291 */ /* 0x000fe2000f8e18ff */
[----:B------:R-:W-:Y:S01]  /*1bb0*/  @P3 MOV R2, 0xa000 ;  /* 0x0000a00000023802 */ /* 0x000fe20000000f00 */
[----:B--234-:R-:W-:Y:S10]  /*1bc0*/  @P0 BRA `(.L_x_26) ;  /* 0x00000000000c0947 */ /* 0x01cff40003800000 */
[----:B------:R-:W-:-:S04]  /*1bd0*/  SHF.L.U32 R3, R12, 0x1f, RZ ;  /* 0x0000001f0c037819 */ /* 0x000fc800000006ff */
[----:B------:R-:W2:Y:S02]  /*1be0*/  SYNCS.PHASECHK.TRANS64.TRYWAIT P0, [UR33+0x28], R3 ;  /* 0x00002803ff0075a7 */ /* 0x000ea40008001121 */
[----:B--2---:R-:W-:Y:S05]  /*1bf0*/  @!P0 BRA `(.L_x_27) ;  /* 0x0000005800e08947 */ /* 0x004fea0003800000 */
.L_x_26:
[----:B------:R2:W-:Y:S01]  /*1c00*/  @P3 SYNCS.ARRIVE.TRANS64 RZ, [UR33], R2 ;  /* 0x00000002ffff39a7 */ /* 0x0005e20008000021 */
[----:B------:R-:W-:Y:S02]  /*1c10*/  ULOP3.LUT UR5, UR21, 0x2, URZ, 0xfc, !UPT ;  /* 0x0000000215057892 */ /* 0x000fe4000f8efcff */
[----:B------:R-:W-:Y:S02]  /*1c20*/  UIADD3 UR16, UPT, UPT, UR16, 0x1, URZ ;  /* 0x0000000110107890 */ /* 0x000fe4000fffe0ff */
[----:B------:R-:W-:Y:S02]  /*1c30*/  UISETP.NE.AND UP0, UPT, UR5, 0x2, UPT ;  /* 0x000000020500788c */ /* 0x000fe4000bf05270 */
[----:B------:R-:W-:-:S07]  /*1c40*/  UISETP.NE.AND UP2, UPT, UR16, 0x1, UPT ;  /* 0x000000011000788c */ /* 0x000fce000bf45270 */
[----:B------:R-:W-:Y:S05]  /*1c50*/  BRA.U UP0, `(.L_x_28) ;  /* 0x0000000100047547 */ /* 0x000fea000b800000 */
[----:B------:R-:W-:Y:S05]  /*1c60*/  BPT.TRAP 0x1 ;  /* 0x000000040000795c */ /* 0x000fea0000300000 */
.L_x_28:
[----:B------:R-:W-:Y:S04]  /*1c70*/  BSSY.RECONVERGENT B0, `(.L_x_29) ;  /* 0x0000003000007945 */ /* 0x000fe80003800200 */
[----:B------:R-:W-:Y:S05]  /*1c80*/  @!P2 BRA `(.L_x_30) ;  /* 0x000000000004a947 */ /* 0x000fea0003800000 */
[----:B------:R-:W-:Y:S05]  /*1c90*/  BPT.TRAP 0x1 ;  /* 0x000000040000795c */ /* 0x000fea0000300000 */
.L_x_30:
[----:B------:R-:W-:Y:S05]  /*1ca0*/  BSYNC.RECONVERGENT B0 ;  /* 0x0000000000007941 */ /* 0x000fea0003800200 */
.L_x_29:
[----:B------:R-:W-:Y:S02]  /*1cb0*/  UIADD3 UR5, UPT, UPT, UR4, 0x1, URZ ;  /* 0x0000000104057890 */ /* 0x000fe4000fffe0ff */
[----:B------:R-:W-:Y:S02]  /*1cc0*/  ULEA UR32, UR4, UR28, 0xe ;  /* 0x0000001c04207291 */ /* 0x000fe4000f8e70ff */
[----:B------:R-:W-:Y:S02]  /*1cd0*/  UISETP.NE.AND UP0, UPT, UR5, 0x5, UPT ;  /* 0x000000050500788c */ /* 0x000fe4000bf05270 */
[----:B------:R-:W-:Y:S02]  /*1ce0*/  UIADD3 UR14, UP1, UPT, UR26, 0x80, URZ ;  /* 0x000000801a0e7890 */ /* 0x000fe4000ff3e0ff */
[----:B------:R-:W-:Y:S02]  /*1cf0*/  USEL UR7, URZ, 0x1, UP0 ;  /* 0x00000001ff077887 */ /* 0x000fe40008000000 */
[----:B------:R-:W-:-:S02]  /*1d00*/  USEL UR6, UR5, URZ, UP0 ;  /* 0x000000ff05067287 */ /* 0x000fc40008000000 */
[----:B------:R-:W-:Y:S02]  /*1d10*/  ULEA UR8, UR4, UR13, 0xc ;  /* 0x0000000d04087291 */ /* 0x000fe4000f8e60ff */
[----:B------:R-:W-:Y:S01]  /*1d20*/  ULEA UR5, UR6, UR13, 0x3 ;  /* 0x0000000d06057291 */ /* 0x000fe2000f8e18ff */
[----:B------:R-:W-:Y:S01]  /*1d30*/  LOP3.LUT R12, R12, UR7, RZ, 0x3c, !PT ;  /* 0x000000070c0c7c12 */ /* 0x000fe2000f8e3cff */
[----:B------:R-:W-:Y:S02]  /*1d40*/  UIADD3 UR4, UP0, UPT, UR26, 0x180, URZ ;  /* 0x000001801a047890 */ /* 0x000fe4000ff1e0ff */
[----:B------:R-:W-:Y:S01]  /*1d50*/  ULOP3.LUT UR33, UR33, 0xfefffff8, URZ, 0xc0, !UPT ;  /* 0xfefffff821217892 */ /* 0x000fe2000f8ec0ff */
[----:B-1----:R-:W-:Y:S01]  /*1d60*/  SHF.L.U32 R0, R12, 0x1f, RZ ;  /* 0x0000001f0c007819 */ /* 0x002fe200000006ff */
[----:B------:R-:W-:Y:S02]  /*1d70*/  UIADD3.X UR15, UPT, UPT, URZ, UR27, URZ, UP1, !UPT ;  /* 0x0000001bff0f7290 */ /* 0x000fe40008ffe4ff */
[----:B------:R-:W-:Y:S01]  /*1d80*/  UIADD3 UR32, UPT, UPT, UR13, 0x4400, UR32 ;  /* 0x000044000d207890 */ /* 0x000fe2000fffe020 */
[----:B------:R3:W4:Y:S01]  /*1d90*/  SYNCS.PHASECHK.TRANS64.TRYWAIT P0, [UR5+0x28], R0 ;  /* 0x00002800ff0075a7 */ /* 0x0007220008001105 */
[----:B------:R-:W-:-:S02]  /*1da0*/  UPRMT UR7, URZ, 0x5410, UR24 ;  /* 0x00005410ff077896 */ /* 0x000fc40008000018 */
[----:B------:R-:W-:Y:S02]  /*1db0*/  UIADD3 UR8, UPT, UPT, UR8, 0x18400, URZ ;  /* 0x0001840008087890 */ /* 0x000fe4000fffe0ff */
[----:B------:R-:W-:Y:S01]  /*1dc0*/  UIADD3.X UR5, UPT, UPT, URZ, UR27, URZ, UP0, !UPT ;  /* 0x0000001bff057290 */ /* 0x000fe200087fe4ff */
[----:B------:R-:W-:Y:S01]  /*1dd0*/  UMOV UR18, 0x0 ;  /* 0x0000000000127882 */ /* 0x000fe20000000000 */
[----:B------:R-:W-:Y:S01]  /*1de0*/  UMOV UR19, 0x10000000 ;  /* 0x1000000000137882 */ /* 0x000fe20000000000 */
[----:B------:R-:W-:Y:S01]  /*1df0*/  UMOV UR10, UR34 ;  /* 0x00000022000a7c82 */ /* 0x000fe20008000000 */
[----:B------:R-:W-:Y:S01]  /*1e00*/  UMOV UR12, UR36 ;  /* 0x00000024000c7c82 */ /* 0x000fe20008000000 */
[----:B------:R-:W-:Y:S01]  /*1e10*/  UMOV UR9, UR33 ;  /* 0x0000002100097c82 */ /* 0x000fe20008000000 */
[----:B------:R1:W-:Y:S03]  /*1e20*/  UTMALDG.3D.MULTICAST.2CTA [UR32], [UR14], UR7, desc[UR18] ;  /* 0x000012200e0073b4 */ /* 0x0003e60008211807 */
[----:B------:R2:W-:Y:S01]  /*1e30*/  UTMALDG.3D.2CTA [UR8], [UR4], desc[UR18] ;  /* 0x00001208040075b4 */ /* 0x0005e20008211000 */
[----:B-1----:R-:W-:Y:S01]  /*1e40*/  UIADD3 UR34, UPT, UPT, UR34, 0x80, URZ ;  /* 0x0000008022227890 */ /* 0x002fe2000fffe0ff */
[----:B------:R-:W-:Y:S01]  /*1e50*/  UMOV UR7, UR29 ;  /* 0x0000001d00077c82 */ /* 0x000fe20008000000 */
[----:B--2---:R-:W-:Y:S01]  /*1e60*/  UMOV UR4, UR6 ;  /* 0x0000000600047c82 */ /* 0x004fe20008000000 */
[----:B------:R-:W-:Y:S09]  /*1e70*/  BRA.U UP2, `(.L_x_31) ;  /* 0xfffffffd02487547 */ /* 0x000ff2000b83ffff */
.L_x_25:
[----:B------:R-:W-:Y:S01]  /*1e80*/  ULEA UR4, UR6, UR13, 0x3 ;  /* 0x0000000d06047291 */ /* 0x000fe2000f8e18ff */
[----:B-1-3--:R-:W-:Y:S01]  /*1e90*/  SHF.L.U32 R0, R12, 0x1f, RZ ;  /* 0x0000001f0c007819 */ /* 0x00afe200000006ff */
[----:B------:R-:W-:Y:S01]  /*1ea0*/  @!P1 SYNCS.ARRIVE.TRANS64.A1T0 RZ, [UR13+0x68], RZ ;  /* 0x000068ffffff99a7 */ /* 0x000fe2000810000d */
[----:B------:R-:W-:-:S06]  /*1eb0*/  UISETP.GT.AND UP0, UPT, UR42, UR41, UPT ;  /* 0x000000292a00728c */ /* 0x000fcc000bf04270 */
[----:B--2-4-:R1:W2:Y:S03]  /*1ec0*/  SYNCS.PHASECHK.TRANS64.TRYWAIT P0, [UR4+0x28], R0 ;  /* 0x00002800ff0075a7 */ /* 0x0142a60008001104 */
[----:B------:R-:W-:Y:S05]  /*1ed0*/  BRA.U !UP0, `(.L_x_32) ;  /* 0x0000000108c07547 */ /* 0x000fea000b800000 */
[----:B------:R-:W-:Y:S01]  /*1ee0*/  UIADD3 UR25, UPT, UPT, UR48, UR7, URZ ;  /* 0x0000000730197290 */ /* 0x000fe2000fffe0ff */
[----:B------:R-:W-:-:S11]  /*1ef0*/  UMOV UR4, UR6 ;  /* 0x0000000600047c82 */ /* 0x000fd60008000000 */
.L_x_38:
[----:B------:R-:W-:Y:S01]  /*1f00*/  ULEA UR17, UR4, UR13, 0x3 ;  /* 0x0000000d04117291 */ /* 0x000fe2000f8e18ff */
[----:B--2---:R-:W-:Y:S01]  /*1f10*/  @P3 MOV R2, 0xa000 ;  /* 0x0000a00000023802 */ /* 0x004fe20000000f00 */
[----:B--2-4-:R-:W-:Y:S10]  /*1f20*/  @P0 BRA `(.L_x_33) ;  /* 0x00000000000c0947 */ /* 0x014ff40003800000 */
[----:B------:R-:W-:-:S04]  /*1f30*/  SHF.L.U32 R3, R12, 0x1f, RZ ;  /* 0x0000001f0c037819 */ /* 0x000fc800000006ff */
[----:B------:R-:W2:Y:S02]  /*1f40*/  SYNCS.PHASECHK.TRANS64.TRYWAIT P0, [UR17+0x28], R3 ;  /* 0x00002803ff0075a7 */ /* 0x000ea40008001111 */
[----:B--2---:R-:W-:Y:S05]  /*1f50*/  @!P0 BRA `(.L_x_34) ;  /* 0x0000005800208947 */ /* 0x004fea0003800000 */
.L_x_33:
[----:B------:R2:W-:Y:S01]  /*1f60*/  @P3 SYNCS.ARRIVE.TRANS64 RZ, [UR17], R2 ;  /* 0x00000002ffff39a7 */ /* 0x0005e20008000011 */
[----:B------:R-:W-:-:S04]  /*1f70*/  ULOP3.LUT UR5, UR21, 0x2, URZ, 0xfc, !UPT ;  /* 0x0000000215057892 */ /* 0x000fc8000f8efcff */
[----:B------:R-:W-:-:S09]  /*1f80*/  UISETP.NE.AND UP0, UPT, UR5, 0x2, UPT ;  /* 0x000000020500788c */ /* 0x000fd2000bf05270 */
[----:B------:R-:W-:Y:S05]  /*1f90*/  BRA.U UP0, `(.L_x_35) ;  /* 0x0000000100047547 */ /* 0x000fea000b800000 */
[----:B------:R-:W-:Y:S05]  /*1fa0*/  BPT.TRAP 0x1 ;  /* 0x000000040000795c */ /* 0x000fea0000300000 */
.L_x_35:
[----:B------:R-:W-:Y:S04]  /*1fb0*/  BSSY.RECONVERGENT B0, `(.L_x_36) ;  /* 0x0000003000007945 */ /* 0x000fe80003800200 */
[----:B------:R-:W-:Y:S05]  /*1fc0*/  @!P2 BRA `(.L_x_37) ;  /* 0x000000000004a947 */ /* 0x000fea0003800000 */
[----:B------:R-:W-:Y:S05]  /*1fd0*/  BPT.TRAP 0x1 ;  /* 0x000000040000795c */ /* 0x000fea0000300000 */
.L_x_37:
[----:B------:R-:W-:Y:S05]  /*1fe0*/  BSYNC.RECONVERGENT B0 ;  /* 0x0000000000007941 */ /* 0x000fea0003800200 */
.L_x_36:
[----:B------:R-:W-:Y:S02]  /*1ff0*/  UIADD3 UR5, UPT, UPT, UR4, 0x1, URZ ;  /* 0x0000000104057890 */ /* 0x000fe4000fffe0ff */
[----:B------:R-:W-:Y:S02]  /*2000*/  UIADD3 UR14, UP1, UPT, UR26, 0x80, URZ ;  /* 0x000000801a0e7890 */ /* 0x000fe4000ff3e0ff */
[----:B------:R-:W-:Y:S02]  /*2010*/  UISETP.NE.AND UP0, UPT, UR5, 0x5, UPT ;  /* 0x000000050500788c */ /* 0x000fe4000bf05270 */
[----:B------:R-:W-:Y:S02]  /*2020*/  ULEA UR16, UR4, UR30, 0xe ;  /* 0x0000001e04107291 */ /* 0x000fe4000f8e70ff */
[----:B------:R-:W-:Y:S02]  /*2030*/  USEL UR8, URZ, 0x1, UP0 ;  /* 0x00000001ff087887 */ /* 0x000fe40008000000 */
[----:B------:R-:W-:-:S02]  /*2040*/  USEL UR6, UR5, URZ, UP0 ;  /* 0x000000ff05067287 */ /* 0x000fc40008000000 */
[----:B------:R-:W-:Y:S02]  /*2050*/  UIADD3 UR22, UP0, UPT, UR26, 0x180, URZ ;  /* 0x000001801a167890 */ /* 0x000fe4000ff1e0ff */
[----:B------:R-:W-:Y:S01]  /*2060*/  LOP3.LUT R12, R12, UR8, RZ, 0x3c, !PT ;  /* 0x000000080c0c7c12 */ /* 0x000fe2000f8e3cff */
[----:B------:R-:W-:Y:S02]  /*2070*/  ULEA UR8, UR4, UR13, 0xc ;  /* 0x0000000d04087291 */ /* 0x000fe4000f8e60ff */
[----:B------:R-:W-:Y:S01]  /*2080*/  ULEA UR5, UR6, UR13, 0x3 ;  /* 0x0000000d06057291 */ /* 0x000fe2000f8e18ff */
[----:B-1----:R-:W-:Y:S01]  /*2090*/  SHF.L.U32 R0, R12, 0x1f, RZ ;  /* 0x0000001f0c007819 */ /* 0x002fe200000006ff */
[----:B------:R-:W-:Y:S02]  /*20a0*/  USHF.L.U32 UR18, UR7, 0x7, URZ ;  /* 0x0000000707127899 */ /* 0x000fe400080006ff */
[----:B------:R-:W-:Y:S02]  /*20b0*/  ULOP3.LUT UR17, UR17, 0xfefffff8, URZ, 0xc0, !UPT ;  /* 0xfefffff811117892 */ /* 0x000fe4000f8ec0ff */
[----:B------:R-:W-:-:S02]  /*20c0*/  UIADD3.X UR15, UPT, UPT, URZ, UR27, URZ, UP1, !UPT ;  /* 0x0000001bff0f7290 */ /* 0x000fc40008ffe4ff */
[----:B------:R-:W-:Y:S01]  /*20d0*/  UPRMT UR4, URZ, 0x5410, UR24 ;  /* 0x00005410ff047896 */ /* 0x000fe20008000018 */
[----:B------:R3:W4:Y:S01]  /*20e0*/  SYNCS.PHASECHK.TRANS64.TRYWAIT P0, [UR5+0x28], R0 ;  /* 0x00002800ff0075a7 */ /* 0x0007220008001105 */
[----:B------:R-:W-:Y:S02]  /*20f0*/  UIADD3 UR8, UPT, UPT, UR8, 0x18400, URZ ;  /* 0x0001840008087890 */ /* 0x000fe4000fffe0ff */
[----:B------:R-:W-:Y:S01]  /*2100*/  UIADD3.X UR23, UPT, UPT, URZ, UR27, URZ, UP0, !UPT ;  /* 0x0000001bff177290 */ /* 0x000fe200087fe4ff */
[----:B------:R-:W-:Y:S01]  /*2110*/  UMOV UR32, 0x0 ;  /* 0x0000000000207882 */ /* 0x000fe20000000000 */
[----:B------:R-:W-:Y:S01]  /*2120*/  UMOV UR33, 0x10000000 ;  /* 0x1000000000217882 */ /* 0x000fe20000000000 */
[----:B------:R-:W-:Y:S01]  /*2130*/  UMOV UR19, UR35 ;  /* 0x0000002300137c82 */ /* 0x000fe20008000000 */
[----:B------:R-:W-:Y:S01]  /*2140*/  UMOV UR20, UR36 ;  /* 0x0000002400147c82 */ /* 0x000fe20008000000 */
[----:B------:R-:W-:Y:S01]  /*2150*/  UMOV UR12, UR36 ;  /* 0x00000024000c7c82 */ /* 0x000fe20008000000 */
[----:B------:R-:W-:Y:S01]  /*2160*/  UMOV UR9, UR17 ;  /* 0x0000001100097c82 */ /* 0x000fe20008000000 */
[----:B------:R-:W-:Y:S01]  /*2170*/  UMOV UR10, UR18 ;  /* 0x00000012000a7c82 */ /* 0x000fe20008000000 */
[----:B------:R1:W-:Y:S01]  /*2180*/  UTMALDG.3D.MULTICAST.2CTA [UR16], [UR14], UR4, desc[UR32] ;  /* 0x000020100e0073b4 */ /* 0x0003e20008211804 */
[----:B------:R-:W-:-:S04]  /*2190*/  UIADD3 UR7, UPT, UPT, UR7, 0x1, URZ ;  /* 0x0000000107077890 */ /* 0x000fc8000fffe0ff */
[----:B------:R-:W-:Y:S01]  /*21a0*/  UISETP.NE.AND UP0, UPT, UR7, UR25, UPT ;  /* 0x000000190700728c */ /* 0x000fe2000bf05270 */
[----:B------:R3:W-:Y:S01]  /*21b0*/  UTMALDG.3D.2CTA [UR8], [UR22], desc[UR32] ;  /* 0x00002008160075b4 */ /* 0x0007e20008211000 */
[----:B-1----:R-:W-:-:S07]  /*21c0*/  UMOV UR4, UR6 ;  /* 0x0000000600047c82 */ /* 0x002fce0008000000 */
[----:B---3--:R-:W-:Y:S05]  /*21d0*/  BRA.U UP0, `(.L_x_38) ;  /* 0xfffffffd00487547 */ /* 0x008fea000b83ffff */
.L_x_32:
[C---:B------:R-:W-:Y:S01]  /*21e0*/  LEA R3, R11.reuse, UR13, 0x3 ;  /* 0x0000000d0b037c11 */ /* 0x040fe2000f8e18ff */
[----:B------:R-:W-:Y:S01]  /*21f0*/  NOP ;  /* 0x0000000000007918 */ /* 0x000fe20000000000 */
[----:B-1----:R-:W-:Y:S02]  /*2200*/  SHF.L.U32 R0, R10, 0x1f, RZ ;  /* 0x0000001f0a007819 */ /* 0x002fe400000006ff */
[----:B------:R-:W-:Y:S02]  /*2210*/  LEA R4, R11, UR13, 0x4 ;  /* 0x0000000d0b047c11 */ /* 0x000fe4000f8e20ff */
[----:B--2-4-:R-:W1:Y:S02]  /*2220*/  SYNCS.PHASECHK.TRANS64.TRYWAIT P0, [R3+URZ+0x70], R0 ;  /* 0x00007000030075a7 */ /* 0x014e6400080011ff */
[----:B-1----:R-:W-:Y:S05]  /*2230*/  @!P0 BRA `(.L_x_39) ;  /* 0x0000005400808947 */ /* 0x002fea0003800000 */
.L_x_117:
[----:B------:R-:W2:Y:S01]  /*2240*/  LDS.128 R4, [R4+0x100] ;  /* 0x0001000004047984 */ /* 0x000ea20000000c00 */
[----:B------:R-:W-:Y:S01]  /*2250*/  UISETP.GE.AND UP0, UPT, UR40, 0x1, UPT ;  /* 0x000000012800788c */ /* 0x000fe2000bf06270 */
[----:B------:R-:W-:Y:S01]  /*2260*/  @!PT LDS RZ, [RZ] ;  /* 0x00000000fffff984 */ /* 0x000fe20000000800 */
[----:B------:R-:W-:Y:S01]  /*2270*/  @!PT LDS RZ, [RZ] ;  /* 0x00000000fffff984 */ /* 0x000fe20000000800 */
[----:B------:R-:W-:Y:S01]  /*2280*/  @!PT LDS RZ, [RZ] ;  /* 0x00000000fffff984 */ /* 0x000fe20000000800 */
[----:B------:R-:W-:Y:S01]  /*2290*/  @!PT LDS RZ, [RZ] ;  /* 0x00000000fffff984 */ /* 0x000fe20000000800 */
[----:B------:R3:W-:Y:S06]  /*22a0*/  MEMBAR.ALL.CTA ;  /* 0x0000000000007992 */ /* 0x0007ec0000008000 */
[----:B---3--:R-:W3:Y:S01]  /*22b0*/  FENCE.VIEW.ASYNC.S ;  /* 0x00000000000073c6 */ /* 0x008ee20000000000 */
[----:B--2---:R-:W-:-:S13]  /*22c0*/  LOP3.LUT P0, RZ, R6, 0x1, RZ, 0xc0, !PT ;  /* 0x0000000106ff7812 */ /* 0x004fda000780c0ff */
[----:B---3--:R-:W-:Y:S01]  /*22d0*/  VOTEU.ANY UP1, P0 ;  /* 0x0000000000ff7886 */ /* 0x008fe20000020100 */
[----:B------:R-:W-:-:S13]  /*22e0*/  PLOP3.LUT P0, PT, PT, PT, UP1, 0x80, 0x8 ;  /* 0x000000000008781c */ /* 0x000fda0003f0f018 */
[----:B-1----:R-:W-:Y:S02]  /*22f0*/  @P0 LOP3.LUT R0, R5, 0xffff, RZ, 0xc0, !PT ;  /* 0x0000ffff05000812 */ /* 0x002fe400078ec0ff */
[----:B------:R-:W-:Y:S02]  /*2300*/  @P0 MOV R2, R4 ;  /* 0x0000000400020202 */ /* 0x000fe40000000f00 */
[----:B------:R-:W-:Y:S01]  /*2310*/  @P0 R2UR UR5, R0 ;  /* 0x00000000000502ca */ /* 0x000fe200000e0000 */
[----:B------:R-:W-:Y:S01]  /*2320*/  VIADD R0, R3, 0x80 ;  /* 0x0000008003007836 */ /* 0x000fe20000000000 */
[----:B------:R-:W-:Y:S02]  /*2330*/  @P0 SHF.R.U32.HI R4, RZ, 0x10, R5 ;  /* 0x00000010ff040819 */ /* 0x000fe40000011605 */
[----:B------:R-:W-:Y:S02]  /*2340*/  @P0 R2UR UR7, R2 ;  /* 0x00000000020702ca */ /* 0x000fe400000e0000 */
[----:B------:R-:W-:-:S02]  /*2350*/  PRMT R0, RZ, 0x654, R0 ;  /* 0x00000654ff007816 */ /* 0x000fc40000000000 */
[----:B------:R-:W-:Y:S02]  /*2360*/  @P0 R2UR UR4, R4 ;  /* 0x00000000040402ca */ /* 0x000fe400000e0000 */
[----:B------:R1:W-:Y:S03]  /*2370*/  SYNCS.ARRIVE.TRANS64.RED.A1T0 RZ, [R0+URZ], RZ ;  /* 0x000000ff00ff79a7 */ /* 0x0003e600081004ff */
[----:B------:R-:W-:-:S04]  /*2380*/  @UP1 UMOV UR31, UR5 ;  /* 0x00000005001f1c82 */ /* 0x000fc80008000000 */
[----:B------:R-:W-:-:S04]  /*2390*/  @UP1 UMOV UR37, UR7 ;  /* 0x0000000700251c82 */ /* 0x000fc80008000000 */
[----:B------:R-:W-:Y:S01]  /*23a0*/  @UP1 UMOV UR36, UR4 ;  /* 0x0000000400241c82 */ /* 0x000fe20008000000 */
[----:B------:R-:W-:Y:S05]  /*23b0*/  BRA.U !UP0, `(.L_x_40) ;  /* 0x0000000108d47547 */ /* 0x000fea000b800000 */
[----:B------:R-:W2:Y:S01]  /*23c0*/  LDCU.128 UR16, c[0x0][0xb10] ;  /* 0x00016200ff1077ac */ /* 0x000ea20008000c00 */
[----:B------:R-:W3:Y:S01]  /*23d0*/  LDCU UR12, c[0x0][0xb20] ;  /* 0x00016400ff0c77ac */ /* 0x000ee20008000800 */
[----:B------:R-:W4:Y:S01]  /*23e0*/  LDCU UR20, c[0x0][0xb0c] ;  /* 0x00016180ff1477ac */ /* 0x000f220008000800 */
[----:B------:R-:W1:Y:S01]  /*23f0*/  LDCU.64 UR8, c[0x0][0xb28] ;  /* 0x00016500ff0877ac */ /* 0x000e620008000a00 */
[----:B------:R-:W-:Y:S02]  /*2400*/  UISETP.NE.AND UP3, UPT, UR40, 0x1, UPT ;  /* 0x000000012800788c */ /* 0x000fe4000bf65270 */
[----:B--2---:R-:W-:Y:S02]  /*2410*/  UIMAD.WIDE.U32 UR10, UR38, UR19, URZ ;  /* 0x00000013260a72a5 */ /* 0x004fe4000f8e00ff */
[----:B------:R-:W-:Y:S02]  /*2420*/  UIMAD.WIDE.U32 UR4, UR39, UR16, URZ ;  /* 0x00000010270472a5 */ /* 0x000fe4000f8e00ff */
[----:B------:R-:W-:-:S02]  /*2430*/  UISETP.NE.AND UP0, UPT, UR18, 0x1, UPT ;  /* 0x000000011200788c */ /* 0x000fc4000bf05270 */
[----:B------:R-:W-:Y:S01]  /*2440*/  UIMAD.WIDE.U32 UR22, UR31, UR19, URZ ;  /* 0x000000131f1672a5 */ /* 0x000fe2000f8e00ff */
[----:B------:R-:W-:Y:S02]  /*2450*/  UMOV UR10, UR11 ;  /* 0x0000000b000a7c82 */ /* 0x000fe40008000000 */
[----:B------:R-:W-:Y:S01]  /*2460*/  UMOV UR4, UR5 ;  /* 0x0000000500047c82 */ /* 0x000fe20008000000 */
[----:B---3--:R-:W-:Y:S02]  /*2470*/  USHF.R.U32.HI UR10, URZ, UR12, UR10 ;  /* 0x0000000cff0a7299 */ /* 0x008fe4000801160a */
[----:B----4-:R-:W-:Y:S02]  /*2480*/  UISETP.NE.AND UP2, UPT, UR20, 0x1, UPT ;  /* 0x000000011400788c */ /* 0x010fe4000bf45270 */
[----:B------:R-:W-:Y:S02]  /*2490*/  USHF.R.U32.HI UR4, URZ, UR17, UR4 ;  /* 0x00000011ff047299 */ /* 0x000fe40008011604 */
[----:B------:R-:W-:-:S02]  /*24a0*/  USEL UR5, UR38, UR10, !UP0 ;  /* 0x0000000a26057287 */ /* 0x000fc4000c000000 */
[----:B------:R-:W-:Y:S02]  /*24b0*/  USEL UR7, UR39, UR4, !UP2 ;  /* 0x0000000427077287 */ /* 0x000fe4000d000000 */
[----:B-1----:R-:W-:Y:S01]  /*24c0*/  UIMAD.WIDE.U32 UR10, UR5, UR8, URZ ;  /* 0x00000008050a72a5 */ /* 0x002fe2000f8e00ff */
[----:B------:R-:W-:Y:S01]  /*24d0*/  UMOV UR4, UR23 ;  /* 0x0000001700047c82 */ /* 0x000fe20008000000 */
[----:B------:R-:W-:Y:S02]  /*24e0*/  UIMAD.WIDE.U32 UR14, UR37, UR16, URZ ;  /* 0x00000010250e72a5 */ /* 0x000fe4000f8e00ff */
[----:B------:R-:W-:-:S03]  /*24f0*/  UIMAD.WIDE.U32 UR22, UR7, UR8, URZ ;  /* 0x00000008071672a5 */ /* 0x000fc6000f8e00ff */
[----:B------:R-:W-:Y:S01]  /*2500*/  UMOV UR10, UR11 ;  /* 0x0000000b000a7c82 */ /* 0x000fe20008000000 */
[----:B------:R-:W-:Y:S02]  /*2510*/  USHF.R.U32.HI UR4, URZ, UR12, UR4 ;  /* 0x0000000cff047299 */ /* 0x000fe40008011604 */
[----:B------:R-:W-:Y:S01]  /*2520*/  @UP3 USHF.R.U32.HI UR5, URZ, UR9, UR10 ;  /* 0x00000009ff053299 */ /* 0x000fe2000801160a */
[----:B------:R-:W-:Y:S01]  /*2530*/  UMOV UR14, UR15 ;  /* 0x0000000f000e7c82 */ /* 0x000fe20008000000 */
[----:B------:R-:W-:Y:S01]  /*2540*/  UMOV UR22, UR23 ;  /* 0x0000001700167c82 */ /* 0x000fe20008000000 */
[----:B------:R-:W-:Y:S02]  /*2550*/  USHF.R.U32.HI UR17, URZ, UR17, UR14 ;  /* 0x00000011ff117299 */ /* 0x000fe4000801160e */
[----:B------:R-:W-:Y:S02]  /*2560*/  USEL UR4, UR31, UR4, !UP0 ;  /* 0x000000041f047287 */ /* 0x000fe4000c000000 */
[----:B------:R-:W-:-:S02]  /*2570*/  @UP3 USHF.R.U32.HI UR7, URZ, UR9, UR22 ;  /* 0x00000009ff073299 */ /* 0x000fc40008011616 */
[----:B------:R-:W-:Y:S02]  /*2580*/  UIMAD UR10, UR40, UR5, URZ ;  /* 0x00000005280a72a4 */ /* 0x000fe4000f8e02ff */
[----:B------:R-:W-:Y:S02]  /*2590*/  USEL UR5, UR37, UR17, !UP2 ;  /* 0x0000001125057287 */ /* 0x000fe4000d000000 */
[----:B------:R-:W-:Y:S02]  /*25a0*/  UIMAD UR12, UR40, UR7, URZ ;  /* 0x00000007280c72a4 */ /* 0x000fe4000f8e02ff */
[----:B------:R-:W-:Y:S02]  /*25b0*/  UISETP.GE.AND UP0, UPT, UR4, UR10, UPT ;  /* 0x0000000a0400728c */ /* 0x000fe4000bf06270 */
[----:B------:R-:W-:Y:S02]  /*25c0*/  UIMAD.WIDE.U32 UR10, UR4, UR8, URZ ;  /* 0x00000008040a72a5 */ /* 0x000fe4000f8e00ff */
[----:B------:R-:W-:-:S02]  /*25d0*/  UISETP.GE.OR UP0, UPT, UR5, UR12, UP0 ;  /* 0x0000000c0500728c */ /* 0x000fc40008706670 */
[----:B------:R-:W-:Y:S02]  /*25e0*/  UIMAD.WIDE.U32 UR14, UR5, UR8, URZ ;  /* 0x00000008050e72a5 */ /* 0x000fe4000f8e00ff */
[----:B------:R-:W-:Y:S01]  /*25f0*/  UIADD3 UR12, UPT, UPT, -UR5, URZ, URZ ;  /* 0x000000ff050c7290 */ /* 0x000fe2000fffe1ff */
[----:B------:R-:W-:Y:S01]  /*2600*/  UMOV UR10, UR11 ;  /* 0x0000000b000a7c82 */ /* 0x000fe20008000000 */
[----:B------:R-:W-:Y:S02]  /*2610*/  UIADD3 UR11, UPT, UPT, -UR4, URZ, URZ ;  /* 0x000000ff040b7290 */ /* 0x000fe4000fffe1ff */
[----:B------:R-:W-:-:S03]  /*2620*/  USHF.R.U32.HI UR10, URZ, UR9, UR10 ;  /* 0x00000009ff0a7299 */ /* 0x000fc6000801160a */
[----:B------:R-:W-:Y:S01]  /*2630*/  @!UP0 UMOV UR8, UR15 ;  /* 0x0000000f00088c82 */ /* 0x000fe20008000000 */
[----:B------:R-:W-:Y:S02]  /*2640*/  UIMAD UR11, UR18, UR11, UR31 ;  /* 0x0000000b120b72a4 */ /* 0x000fe4000f8e021f */
[----:B------:R-:W-:Y:S02]  /*2650*/  USEL UR10, UR4, UR10, !UP3 ;  /* 0x0000000a040a7287 */ /* 0x000fe4000d800000 */
[----:B------:R-:W-:Y:S02]  /*2660*/  @!UP0 USHF.R.U32.HI UR8, URZ, UR9, UR8 ;  /* 0x00000009ff088299 */ /* 0x000fe40008011608 */
[----:B------:R-:W-:Y:S02]  /*2670*/  UIADD3 UR9, UPT, UPT, -UR10, URZ, URZ ;  /* 0x000000ff0a097290 */ /* 0x000fe4000fffe1ff */
[----:B------:R-:W-:Y:S02]  /*2680*/  @!UP0 USEL UR8, UR5, UR8, !UP3 ;  /* 0x0000000805088287 */ /* 0x000fe4000d800000 */
[----:B------:R-:W-:-:S02]  /*2690*/  UIMAD UR9, UR40, UR9, UR4 ;  /* 0x00000009280972a4 */ /* 0x000fc4000f8e0204 */
[----:B------:R-:W-:Y:S02]  /*26a0*/  @!UP0 UIADD3 UR10, UPT, UPT, UR10, -UR8, URZ ;  /* 0x800000080a0a8290 */ /* 0x000fe4000fffe0ff */
[----:B------:R-:W-:Y:S02]  /*26b0*/  @!UP0 UIMAD UR8, UR9, UR7, UR8 ;  /* 0x00000007090882a4 */ /* 0x000fe4000f8e0208 */
[----:B------:R-:W-:Y:S02]  /*26c0*/  @!UP0 UIMAD UR4, UR40, UR10, UR5 ;  /* 0x0000000a280482a4 */ /* 0x000fe4000f8e0205 */
[----:B------:R-:W-:Y:S02]  /*26d0*/  UIMAD UR7, UR20, UR12, UR37 ;  /* 0x0000000c140772a4 */ /* 0x000fe4000f8e0225 */
[----:B------:R-:W-:Y:S01]  /*26e0*/  UIMAD UR31, UR4, UR18, UR11 ;  /* 0x00000012041f72a4 */ /* 0x000fe2000f8e020b */
[----:B------:R-:W-:Y:S02]  /*26f0*/  @!UP0 UMOV UR5, UR8 ;  /* 0x0000000800058c82 */ /* 0x000fe40008000000 */
[----:B------:R-:W-:-:S12]  /*2700*/  UIMAD UR37, UR5, UR20, UR7 ;  /* 0x00000014052572a4 */ /* 0x000fd8000f8e0207 */
.L_x_40:
[----:B------:R-:W2:Y:S02]  /*2710*/  LDCU UR4, c[0x0][0xb30] ;  /* 0x00016600ff0477ac */ /* 0x000ea40008000800 */
[----:B--2---:R-:W-:-:S09]  /*2720*/  UISETP.NE.AND UP0, UPT, UR4, 0x1, UPT ;  /* 0x000000010400788c */ /* 0x004fd2000bf05270 */
[----:B------:R-:W-:Y:S05]  /*2730*/  BRA.U UP0, `(.L_x_41) ;  /* 0x0000000100447547 */ /* 0x000fea000b800000 */
[----:B------:R-:W2:Y:S01]  /*2740*/  LDCU.128 UR16, c[0x0][0xb10] ;  /* 0x00016200ff1077ac */ /* 0x000ea20008000c00 */
[----:B------:R-:W3:Y:S01]  /*2750*/  LDCU UR10, c[0x0][0xb0c] ;  /* 0x00016180ff0a77ac */ /* 0x000ee20008000800 */
[----:B------:R-:W4:Y:S01]  /*2760*/  LDCU UR7, c[0x0][0xb20] ;  /* 0x00016400ff0777ac */ /* 0x000f220008000800 */
[----:B--2---:R-:W-:Y:S02]  /*2770*/  UIMAD.WIDE.U32 UR8, UR37, UR16, URZ ;  /* 0x00000010250872a5 */ /* 0x004fe4000f8e00ff */
[----:B------:R-:W-:Y:S02]  /*2780*/  UIMAD.WIDE.U32 UR4, UR31, UR19, URZ ;  /* 0x000000131f0472a5 */ /* 0x000fe4000f8e00ff */
[----:B---3--:R-:W-:Y:S02]  /*2790*/  UISETP.NE.AND UP2, UPT, UR10, 0x1, UPT ;  /* 0x000000010a00788c */ /* 0x008fe4000bf45270 */
[----:B------:R-:W-:Y:S01]  /*27a0*/  UISETP.NE.AND UP0, UPT, UR18, 0x1, UPT ;  /* 0x000000011200788c */ /* 0x000fe2000bf05270 */
[----:B------:R-:W-:-:S02]  /*27b0*/  UMOV UR8, UR9 ;  /* 0x0000000900087c82 */ /* 0x000fc40008000000 */
[----:B------:R-:W-:Y:S01]  /*27c0*/  UMOV UR4, UR5 ;  /* 0x0000000500047c82 */ /* 0x000fe20008000000 */
[----:B------:R-:W-:Y:S02]  /*27d0*/  USHF.R.U32.HI UR17, URZ, UR17, UR8 ;  /* 0x00000011ff117299 */ /* 0x000fe40008011608 */
[----:B----4-:R-:W-:Y:S02]  /*27e0*/  USHF.R.U32.HI UR4, URZ, UR7, UR4 ;  /* 0x00000007ff047299 */ /* 0x010fe40008011604 */
[----:B------:R-:W-:Y:S02]  /*27f0*/  USEL UR5, UR37, UR17, !UP2 ;  /* 0x0000001125057287 */ /* 0x000fe4000d000000 */
[----:B------:R-:W-:-:S04]  /*2800*/  USEL UR4, UR31, UR4, !UP0 ;  /* 0x000000041f047287 */ /* 0x000fc8000c000000 */
[----:B------:R-:W-:Y:S02]  /*2810*/  UIADD3 UR7, UPT, UPT, UR5, -UR4, URZ ;  /* 0x8000000405077290 */ /* 0x000fe4000fffe0ff */
[----:B------:R-:W-:Y:S02]  /*2820*/  UIADD3 UR4, UPT, UPT, -UR5, UR4, URZ ;  /* 0x0000000405047290 */ /* 0x000fe4000fffe1ff */
[----:B------:R-:W-:Y:S02]  /*2830*/  UIMAD UR31, UR7, UR18, UR31 ;  /* 0x00000012071f72a4 */ /* 0x000fe4000f8e021f */
[----:B------:R-:W-:-:S12]  /*2840*/  UIMAD UR37, UR4, UR10, UR37 ;  /* 0x0000000a042572a4 */ /* 0x000fd8000f8e0225 */
.L_x_41:
[----:B------:R-:W-:Y:S01]  /*2850*/  VIADD R11, R11, 0x1 ;  /* 0x000000010b0b7836 */ /* 0x000fe20000000000 */
[----:B------:R-:W-:Y:S01]  /*2860*/  PLOP3.LUT P1, PT, PT, PT, PT, 0x80, 0x8 ;  /* 0x000000000008781c */ /* 0x000fe20003f2f070 */
[----:B------:R-:W-:Y:S02]  /*2870*/  UIADD3 UR46, UPT, UPT, UR37, UR58, URZ ;  /* 0x0000003a252e7290 */ /* 0x000fe4000fffe0ff */
[----:B------:R-:W-:Y:S01]  /*2880*/  UIADD3 UR45, UPT, UPT, UR31, UR55, URZ ;  /* 0x000000371f2d7290 */ /* 0x000fe2000fffe0ff */
[----:B------:R-:W-:-:S04]  /*2890*/  ISETP.NE.AND P0, PT, R11, 0x2, PT ;  /* 0x000000020b00780c */ /* 0x000fc80003f05270 */
[----:B-1----:R-:W-:Y:S02]  /*28a0*/  SEL R0, RZ, 0x1, P0 ;  /* 0x00000001ff007807 */ /* 0x002fe40000000000 */
[----:B------:R-:W-:Y:S02]  /*28b0*/  SEL R11, R11, RZ, P0 ;  /* 0x000000ff0b0b7207 */ /* 0x000fe40000000000 */
[----:B------:R-:W-:Y:S01]  /*28c0*/  LOP3.LUT R10, R10, R0, RZ, 0x3c, !PT ;  /* 0x000000000a0a7212 */ /* 0x000fe200078e3cff */
[----:B------:R-:W-:Y:S06]  /*28d0*/  BRA.U UP1, `(.L_x_42) ;  /* 0xfffffff101447547 */ /* 0x000fec000b83ffff */
[----:B------:R-:W-:Y:S01]  /*28e0*/  UIADD3 UR13, UPT, UPT, UR13, 0x28, URZ ;  /* 0x000000280d0d7890 */ /* 0x000fe2000fffe0ff */
[----:B------:R-:W-:-:S03]  /*28f0*/  SHF.L.U32 R2, R12, 0x1f, RZ ;  /* 0x0000001f0c027819 */ /* 0x000fc600000006ff */
[----:B------:R-:W-:-:S09]  /*2900*/  ULEA UR4, UR6, UR13, 0x3 ;  /* 0x0000000d06047291 */ /* 0x000fd2000f8e18ff */
[----:B------:R-:W1:Y:S02]  /*2910*/  SYNCS.PHASECHK.TRANS64.TRYWAIT P0, [UR4], R2 ;  /* 0x00000002ff0075a7 */ /* 0x000e640008001104 */
[----:B-1----:R-:W-:Y:S05]  /*2920*/  @!P0 BRA `(.L_x_43) ;  /* 0x0000004c00d88947 */ /* 0x002fea0003800000 */
.L_x_119:
[----:B------:R-:W-:-:S04]  /*2930*/  UIADD3 UR4, UPT, UPT, UR6, 0x1, URZ ;  /* 0x0000000106047890 */ /* 0x000fc8000fffe0ff */
[----:B------:R-:W-:-:S04]  /*2940*/  UISETP.NE.AND UP0, UPT, UR4, 0x5, UPT ;  /* 0x000000050400788c */ /* 0x000fc8000bf05270 */
[----:B------:R-:W-:Y:S02]  /*2950*/  USEL UR6, URZ, 0x1, UP0 ;  /* 0x00000001ff067887 */ /* 0x000fe40008000000 */
[----:B------:R-:W-:-:S04]  /*2960*/  USEL UR4, UR4, URZ, UP0 ;  /* 0x000000ff04047287 */ /* 0x000fc80008000000 */
[----:B------:R-:W-:Y:S01]  /*2970*/  ULEA UR5, UR4, UR13, 0x3 ;  /* 0x0000000d04057291 */ /* 0x000fe2000f8e18ff */
[----:B-1----:R-:W-:-:S04]  /*2980*/  LOP3.LUT R2, R12, UR6, RZ, 0x3c, !PT ;  /* 0x000000060c027c12 */ /* 0x002fc8000f8e3cff */
[----:B------:R-:W-:-:S04]  /*2990*/  SHF.L.U32 R3, R2, 0x1f, RZ ;  /* 0x0000001f02037819 */ /* 0x000fc800000006ff */
[----:B------:R-:W1:Y:S02]  /*29a0*/  SYNCS.PHASECHK.TRANS64.TRYWAIT P0, [UR5], R3 ;  /* 0x00000003ff0075a7 */ /* 0x000e640008001105 */
[----:B-1----:R-:W-:Y:S05]  /*29b0*/  @!P0 BRA `(.L_x_44) ;  /* 0x0000004c00cc8947 */ /* 0x002fea0003800000 */
.L_x_121:
[----:B------:R-:W-:-:S04]  /*29c0*/  UIADD3 UR4, UPT, UPT, UR4, 0x1, URZ ;  /* 0x0000000104047890 */ /* 0x000fc8000fffe0ff */
[----:B------:R-:W-:-:S04]  /*29d0*/  UISETP.NE.AND UP0, UPT, UR4, 0x5, UPT ;  /* 0x000000050400788c */ /* 0x000fc8000bf05270 */
[----:B------:R-:W-:Y:S02]  /*29e0*/  USEL UR6, URZ, 0x1, UP0 ;  /* 0x00000001ff067887 */ /* 0x000fe40008000000 */
[----:B------:R-:W-:-:S04]  /*29f0*/  USEL UR4, UR4, URZ, UP0 ;  /* 0x000000ff04047287 */ /* 0x000fc80008000000 */
[----:B------:R-:W-:Y:S01]  /*2a00*/  ULEA UR5, UR4, UR13, 0x3 ;  /* 0x0000000d04057291 */ /* 0x000fe2000f8e18ff */
[----:B------:R-:W-:-:S04]  /*2a10*/  LOP3.LUT R2, R2, UR6, RZ, 0x3c, !PT ;  /* 0x0000000602027c12 */ /* 0x000fc8000f8e3cff */
[----:B-1----:R-:W-:-:S04]  /*2a20*/  SHF.L.U32 R3, R2, 0x1f, RZ ;  /* 0x0000001f02037819 */ /* 0x002fc800000006ff */
[----:B------:R-:W1:Y:S02]  /*2a30*/  SYNCS.PHASECHK.TRANS64.TRYWAIT P0, [UR5], R3 ;  /* 0x00000003ff0075a7 */ /* 0x000e640008001105 */
[----:B-1----:R-:W-:Y:S05]  /*2a40*/  @!P0 BRA `(.L_x_45) ;  /* 0x0000004c00c08947 */ /* 0x002fea0003800000 */
.L_x_123:
        /* <DEDUP_REMOVED lines=9> */
.L_x_125:
[----:B------:R-:W-:-:S04]  /*2ae0*/  UIADD3 UR4, UPT, UPT, UR4, 0x1, URZ ;  /* 0x0000000104047890 */ /* 0x000fc8000fffe0ff */
[----:B------:R-:W-:-:S04]  /*2af0*/  UISETP.NE.AND UP0, UPT, UR4, 0x5, UPT ;  /* 0x000000050400788c */ /* 0x000fc8000bf05270 */
[----:B------:R-:W-:Y:S02]  /*2b00*/  USEL UR5, URZ, 0x1, UP0 ;  /* 0x00000001ff057887 */ /* 0x000fe40008000000 */
[----:B------:R-:W-:-:S04]  /*2b10*/  USEL UR4, UR4, URZ, UP0 ;  /* 0x000000ff04047287 */ /* 0x000fc80008000000 */
[----:B------:R-:W-:Y:S01]  /*2b20*/  ULEA UR4, UR4, UR13, 0x3 ;  /* 0x0000000d04047291 */ /* 0x000fe2000f8e18ff */
[----:B------:R-:W-:-:S04]  /*2b30*/  LOP3.LUT R2, R2, UR5, RZ, 0x3c, !PT ;  /* 0x0000000502027c12 */ /* 0x000fc8000f8e3cff */
[----:B------:R-:W-:Y:S01]  /*2b40*/  SHF.L.U32 R2, R2, 0x1f, RZ ;  /* 0x0000001f02027819 */ /* 0x000fe200000006ff */
[----:B-1----:R-:W-:-:S07]  /*2b50*/  IMAD.U32 R0, RZ, RZ, UR4 ;  /* 0x00000004ff007e24 */ /* 0x002fce000f8e00ff */
.L_x_47:
[----:B-1----:R1:W2:Y:S02]  /*2b60*/  SYNCS.PHASECHK.TRANS64.TRYWAIT P0, [R0+URZ], R2 ;  /* 0x00000002000075a7 */ /* 0x0022a400080011ff */
[----:B--2---:R-:W-:Y:S05]  /*2b70*/  @!P0 NANOSLEEP.SYNCS 0x989680 ;  /* 0x009896800000895d */ /* 0x004fea0003900000 */
[----:B------:R-:W2:Y:S02]  /*2b80*/  @!P0 SYNCS.PHASECHK.TRANS64 P0, [R0+URZ], R2 ;  /* 0x00000002000085a7 */ /* 0x000ea400080010ff */
[----:B--2---:R-:W-:Y:S05]  /*2b90*/  @P0 EXIT ;  /* 0x000000000000094d */ /* 0x004fea0003800000 */
[----:B------:R-:W-:Y:S05]  /*2ba0*/  BRA `(.L_x_47) ;  /* 0xfffffffc00ec7947 */ /* 0x000fea000383ffff */
.L_x_22:
[----:B------:R-:W1:Y:S02]  /*2bb0*/  S2UR UR4, SR_CgaCtaId ;  /* 0x00000000000479c3 */ /* 0x000e640000008800 */
[----:B-1----:R-:W-:-:S04]  /*2bc0*/  UISETP.NE.AND UP0, UPT, UR4, URZ, UPT ;  /* 0x000000ff0400728c */ /* 0x002fc8000bf05270 */
[----:B------:R-:W-:-:S09]  /*2bd0*/  UISETP.NE.OR UP0, UPT, UR13, 0x1, UP0 ;  /* 0x000000010d00788c */ /* 0x000fd20008705670 */
[----:B------:R-:W-:Y:S05]  /*2be0*/  BRA.U UP0, `(.L_x_48) ;  /* 0x00000005004c7547 */ /* 0x000fea000b800000 */
[----:B------:R-:W1:Y:S01]  /*2bf0*/  S2UR UR5, SR_CgaCtaId ;  /* 0x00000000000579c3 */ /* 0x000e620000008800 */
[----:B------:R-:W-:Y:S01]  /*2c00*/  UMOV UR4, 0x400 ;  /* 0x0000040000047882 */ /* 0x000fe20000000000 */
[----:B------:R-:W-:Y:S01]  /*2c10*/  ISETP.GE.U32.AND P2, PT, R0, 0x4, PT ;  /* 0x000000040000780c */ /* 0x000fe20003f46070 */
[----:B------:R-:W-:Y:S01]  /*2c20*/  IMAD.MOV.U32 R12, RZ, RZ, 0x1 ;  /* 0x00000001ff0c7424 */ /* 0x000fe200078e00ff */
[----:B------:R-:W-:Y:S02]  /*2c30*/  CS2R R10, SRZ ;  /* 0x00000000000a7805 */ /* 0x000fe4000001ff00 */
[----:B------:R-:W-:Y:S01]  /*2c40*/  CS2R R8, SRZ ;  /* 0x0000000000087805 */ /* 0x000fe2000001ff00 */
[----:B-1----:R-:W-:-:S03]  /*2c50*/  ULEA UR6, UR5, UR4, 0x18 ;  /* 0x0000000405067291 */ /* 0x002fc6000f8ec0ff */
[----:B------:R-:W-:-:S09]  /*2c60*/  UMOV UR5, URZ ;  /* 0x000000ff00057c82 */ /* 0x000fd20008000000 */
.L_x_52:
[----:B------:R-:W-:Y:S02]  /*2c70*/  LEA R2, R8, UR6, 0x3 ;  /* 0x0000000608027c11 */ /* 0x000fe4000f8e18ff */
[----:B------:R-:W-:-:S03]  /*2c80*/  SHF.L.U32 R4, R9, 0x1f, RZ ;  /* 0x0000001f09047819 */ /* 0x000fc600000006ff */
[----:B------:R-:W-:Y:S01]  /*2c90*/  VIADD R5, R2, 0xe0 ;  /* 0x000000e002057836 */ /* 0x000fe20000000000 */
[----:B------:R-:W1:Y:S02]  /*2ca0*/  SYNCS.PHASECHK.TRANS64.TRYWAIT P0, [R2+URZ+0xd0], R4 ;  /* 0x0000d004020075a7 */ /* 0x000e6400080011ff */
[----:B-1----:R-:W-:Y:S05]  /*2cb0*/  @!P0 BRA `(.L_x_49) ;  /* 0x0000004c00548947 */ /* 0x002fea0003800000 */
.L_x_126:
[----:B------:R-:W-:Y:S01]  /*2cc0*/  ULEA UR4, UR5, UR6, 0x3 ;  /* 0x0000000605047291 */ /* 0x000fe2000f8e18ff */
[----:B-1----:R-:W-:Y:S01]  /*2cd0*/  PRMT R2, RZ, 0x654, R5 ;  /* 0x00000654ff027816 */ /* 0x002fe20000000005 */
[----:B------:R-:W-:Y:S01]  /*2ce0*/  @!P2 IMAD.MOV.U32 R4, RZ, RZ, 0x10 ;  /* 0x00000010ff04a424 */ /* 0x000fe200078e00ff */
[----:B------:R-:W-:Y:S01]  /*2cf0*/  SHF.L.U32 R5, R12, 0x1f, RZ ;  /* 0x0000001f0c057819 */ /* 0x000fe200000006ff */
[----:B------:R-:W-:Y:S01]  /*2d00*/  UIADD3 UR7, UPT, UPT, UR4, 0x70, URZ ;  /* 0x0000007004077890 */ /* 0x000fe2000fffe0ff */
[----:B------:R1:W-:Y:S05]  /*2d10*/  SYNCS.ARRIVE.TRANS64.RED.A1T0 RZ, [R2+URZ], RZ ;  /* 0x000000ff02ff79a7 */ /* 0x0003ea00081004ff */
[----:B------:R-:W-:Y:S01]  /*2d20*/  IMAD.U32 R6, RZ, RZ, UR7 ;  /* 0x00000007ff067e24 */ /* 0x000fe2000f8e00ff */
[----:B------:R-:W2:Y:S04]  /*2d30*/  SYNCS.PHASECHK.TRANS64.TRYWAIT P0, [UR4+0x80], R5 ;  /* 0x00008005ff0075a7 */ /* 0x000ea80008001104 */
[----:B------:R-:W-:Y:S01]  /*2d40*/  PRMT R6, R0, 0x654, R6 ;  /* 0x0000065400067816 */ /* 0x000fe20000000006 */
[----:B-12---:R-:W-:Y:S06]  /*2d50*/  @!P0 BRA `(.L_x_50) ;  /* 0x0000004c00408947 */ /* 0x006fec0003800000 */
.L_x_128:
[----:B------:R-:W-:Y:S01]  /*2d60*/  ULEA UR8, UR5, UR6, 0x4 ;  /* 0x0000000605087291 */ /* 0x000fe2000f8e20ff */
[----:B------:R-:W-:Y:S01]  /*2d70*/  SEL R3, R6, R3, !P2 ;  /* 0x0000000306037207 */ /* 0x000fe20005000000 */
[----:B------:R-:W-:Y:S01]  /*2d80*/  UIADD3 UR9, UPT, UPT, UR4, 0x70, URZ ;  /* 0x0000007004097890 */ /* 0x000fe2000fffe0ff */
[----:B-1----:R-:W-:Y:S01]  /*2d90*/  LEA R2, R11, UR6, 0x3 ;  /* 0x000000060b027c11 */ /* 0x002fe2000f8e18ff */
[----:B------:R-:W-:Y:S01]  /*2da0*/  UIADD3 UR8, UPT, UPT, UR8, 0x100, URZ ;  /* 0x0000010008087890 */ /* 0x000fe2000fffe0ff */
[----:B------:R1:W-:Y:S01]  /*2db0*/  @!P2 SYNCS.ARRIVE.TRANS64.RED RZ, [R3+URZ], R4 ;  /* 0x0000000403ffa9a7 */ /* 0x0003e200080004ff */
[----:B------:R-:W-:Y:S01]  /*2dc0*/  UIADD3 UR4, UPT, UPT, UR5, 0x1, URZ ;  /* 0x0000000105047890 */ /* 0x000fe2000fffe0ff */
[----:B------:R-:W-:-:S03]  /*2dd0*/  VIADD R8, R8, 0x1 ;  /* 0x0000000108087836 */ /* 0x000fc60000000000 */
[----:B------:R-:W-:Y:S02]  /*2de0*/  UISETP.NE.AND UP0, UPT, UR4, 0x2, UPT ;  /* 0x000000020400788c */ /* 0x000fe4000bf05270 */
[----:B------:R-:W-:Y:S01]  /*2df0*/  ISETP.NE.AND P0, PT, R8, 0x2, PT ;  /* 0x000000020800780c */ /* 0x000fe20003f05270 */
[----:B------:R-:W-:Y:S06]  /*2e00*/  UGETNEXTWORKID.BROADCAST [UR8], [UR9] ;  /* 0x00000000080073ca */ /* 0x000fec0008000100 */
[----:B------:R-:W-:Y:S02]  /*2e10*/  USEL UR7, URZ, 0x1, UP0 ;  /* 0x00000001ff077887 */ /* 0x000fe40008000000 */
[----:B------:R-:W-:-:S04]  /*2e20*/  USEL UR5, UR4, URZ, UP0 ;  /* 0x000000ff04057287 */ /* 0x000fc80008000000 */
[----:B------:R-:W-:Y:S02]  /*2e30*/  LOP3.LUT R12, R12, UR7, RZ, 0x3c, !PT ;  /* 0x000000070c0c7c12 */ /* 0x000fe4000f8e3cff */
[----:B-1----:R-:W-:-:S04]  /*2e40*/  SHF.L.U32 R4, R10, 0x1f, RZ ;  /* 0x0000001f0a047819 */ /* 0x002fc800000006ff */
[----:B------:R-:W1:Y:S02]  /*2e50*/  SYNCS.PHASECHK.TRANS64.TRYWAIT P1, [R2+URZ+0x70], R4 ;  /* 0x00007004020075a7 */ /* 0x000e6400080211ff */
[----:B-1----:R-:W-:Y:S05]  /*2e60*/  @!P1 BRA `(.L_x_51) ;  /* 0x0000004c00149947 */ /* 0x002fea0003800000 */
.L_x_129:
[C---:B-1----:R-:W-:Y:S01]  /*2e70*/  LEA R4, R11.reuse, UR6, 0x4 ;  /* 0x000000060b047c11 */ /* 0x042fe2000f8e20ff */
[----:B------:R-:W-:Y:S01]  /*2e80*/  VIADD R2, R2, 0x80 ;  /* 0x0000008002027836 */ /* 0x000fe20000000000 */
[----:B------:R-:W-:Y:S01]  /*2e90*/  SEL R8, R8, RZ, P0 ;  /* 0x000000ff08087207 */ /* 0x000fe20000000000 */
[----:B------:R-:W-:-:S03]  /*2ea0*/  VIADD R11, R11, 0x1 ;  /* 0x000000010b0b7836 */ /* 0x000fc60000000000 */
[----:B------:R-:W1:Y:S01]  /*2eb0*/  LDS.128 R4, [R4+0x100] ;  /* 0x0001000004047984 */ /* 0x000e620000000c00 */
[----:B------:R-:W-:Y:S02]  /*2ec0*/  PRMT R2, RZ, 0x654, R2 ;  /* 0x00000654ff027816 */ /* 0x000fe40000000002 */
[C---:B------:R-:W-:Y:S01]  /*2ed0*/  ISETP.NE.AND P1, PT, R11.reuse, 0x2, PT ;  /* 0x000000020b00780c */ /* 0x040fe20003f25270 */
[----:B------:R-:W-:Y:S01]  /*2ee0*/  @!PT LDS RZ, [RZ] ;  /* 0x00000000fffff984 */ /* 0x000fe20000000800 */
[----:B------:R-:W-:Y:S01]  /*2ef0*/  @!PT LDS RZ, [RZ] ;  /* 0x00000000fffff984 */ /* 0x000fe20000000800 */
[----:B------:R-:W-:Y:S01]  /*2f00*/  @!PT LDS RZ, [RZ] ;  /* 0x00000000fffff984 */ /* 0x000fe20000000800 */
[----:B------:R-:W-:Y:S01]  /*2f10*/  @!PT LDS RZ, [RZ] ;  /* 0x00000000fffff984 */ /* 0x000fe20000000800 */
[----:B------:R2:W-:Y:S06]  /*2f20*/  MEMBAR.ALL.CTA ;  /* 0x0000000000007992 */ /* 0x0005ec0000008000 */
[----:B--2---:R-:W2:Y:S01]  /*2f30*/  FENCE.VIEW.ASYNC.S ;  /* 0x00000000000073c6 */ /* 0x004ea20000000000 */
[----:B------:R-:W-:Y:S01]  /*2f40*/  SEL R11, R11, RZ, P1 ;  /* 0x000000ff0b0b7207 */ /* 0x000fe20000800000 */
[----:B--2---:R2:W-:Y:S01]  /*2f50*/  SYNCS.ARRIVE.TRANS64.RED.A1T0 RZ, [R2+URZ], RZ ;  /* 0x000000ff02ff79a7 */ /* 0x0045e200081004ff */
[----:B-1----:R-:W-:-:S02]  /*2f60*/  LOP3.LUT P3, RZ, R6, 0x1, RZ, 0xc0, !PT ;  /* 0x0000000106ff7812 */ /* 0x002fc4000786c0ff */
[----:B------:R-:W-:-:S04]  /*2f70*/  SEL R4, RZ, 0x1, P1 ;  /* 0x00000001ff047807 */ /* 0x000fc80000800000 */
[----:B------:R-:W-:Y:S02]  /*2f80*/  LOP3.LUT R10, R10, R4, RZ, 0x3c, !PT ;  /* 0x000000040a0a7212 */ /* 0x000fe400078e3cff */
[----:B--2---:R-:W-:-:S04]  /*2f90*/  SEL R2, RZ, 0x1, P0 ;  /* 0x00000001ff027807 */ /* 0x004fc80000000000 */
[----:B------:R-:W-:Y:S01]  /*2fa0*/  LOP3.LUT R9, R9, R2, RZ, 0x3c, !PT ;  /* 0x0000000209097212 */ /* 0x000fe200078e3cff */
[----:B------:R-:W-:Y:S06]  /*2fb0*/  @P3 BRA `(.L_x_52) ;  /* 0xfffffffc002c3947 */ /* 0x000fec000383ffff */
[----:B------:R-:W-:Y:S01]  /*2fc0*/  ULEA UR4, UR5, UR6, 0x3 ;  /* 0x0000000605047291 */ /* 0x000fe2000f8e18ff */
[----:B------:R-:W-:-:S08]  /*2fd0*/  SHF.L.U32 R2, R12, 0x1f, RZ ;  /* 0x0000001f0c027819 */ /* 0x000fd000000006ff */
[----:B------:R-:W1:Y:S02]  /*2fe0*/  SYNCS.PHASECHK.TRANS64 P0, [UR4+0x80], R2 ;  /* 0x00008002ff0075a7 */ /* 0x000e640008001004 */
[----:B-1----:R-:W-:Y:S05]  /*2ff0*/  @P0 BRA `(.L_x_53) ;  /* 0x0000000000080947 */ /* 0x002fea0003800000 */
[----:B------:R-:W1:Y:S02]  /*3000*/  SYNCS.PHASECHK.TRANS64.TRYWAIT P0, [UR4+0x80], R2 ;  /* 0x00008002ff0075a7 */ /* 0x000e640008001104 */
[----:B-1----:R-:W-:Y:S05]  /*3010*/  @!P0 BRA `(.L_x_54) ;  /* 0x0000004800bc8947 */ /* 0x002fea0003800000 */
.L_x_53:
[----:B------:R-:W-:-:S04]  /*3020*/  UIADD3 UR7, UPT, UPT, UR5, 0x1, URZ ;  /* 0x0000000105077890 */ /* 0x000fc8000fffe0ff */
[----:B------:R-:W-:-:S04]  /*3030*/  UISETP.NE.AND UP0, UPT, UR7, 0x2, UPT ;  /* 0x000000020700788c */ /* 0x000fc8000bf05270 */
[----:B------:R-:W-:Y:S02]  /*3040*/  USEL UR8, URZ, 0x1, UP0 ;  /* 0x00000001ff087887 */ /* 0x000fe40008000000 */
[----:B------:R-:W-:-:S04]  /*3050*/  USEL UR7, UR7, URZ, UP0 ;  /* 0x000000ff07077287 */ /* 0x000fc80008000000 */
[----:B------:R-:W-:Y:S01]  /*3060*/  ULEA UR7, UR7, UR6, 0x3 ;  /* 0x0000000607077291 */ /* 0x000fe2000f8e18ff */
[----:B-1----:R-:W-:-:S04]  /*3070*/  LOP3.LUT R2, R12, UR8, RZ, 0x3c, !PT ;  /* 0x000000080c027c12 */ /* 0x002fc8000f8e3cff */
[----:B------:R-:W-:-:S04]  /*3080*/  SHF.L.U32 R0, R2, 0x1f, RZ ;  /* 0x0000001f02007819 */ /* 0x000fc800000006ff */
[----:B------:R-:W1:Y:S02]  /*3090*/  SYNCS.PHASECHK.TRANS64 P0, [UR7+0x80], R0 ;  /* 0x00008000ff0075a7 */ /* 0x000e640008001007 */
[----:B-1----:R-:W-:Y:S05]  /*30a0*/  @P0 EXIT ;  /* 0x000000000000094d */ /* 0x002fea0003800000 */
[----:B------:R-:W-:Y:S02]  /*30b0*/  SHF.L.U32 R2, R2, 0x1f, RZ ;  /* 0x0000001f02027819 */ /* 0x000fe400000006ff */
[----:B------:R-:W-:-:S07]  /*30c0*/  MOV R0, UR7 ;  /* 0x0000000700007c02 */ /* 0x000fce0008000f00 */
.L_x_55:
[----:B-1----:R1:W2:Y:S02]  /*30d0*/  SYNCS.PHASECHK.TRANS64.TRYWAIT P0, [R0+URZ+0x80], R2 ;  /* 0x00008002000075a7 */ /* 0x0022a400080011ff */
[----:B--2---:R-:W-:Y:S05]  /*30e0*/  @!P0 NANOSLEEP.SYNCS 0x989680 ;  /* 0x009896800000895d */ /* 0x004fea0003900000 */
[----:B------:R-:W2:Y:S02]  /*30f0*/  @!P0 SYNCS.PHASECHK.TRANS64 P0, [R0+URZ+0x80], R2 ;  /* 0x00008002000085a7 */ /* 0x000ea400080010ff */
[----:B--2---:R-:W-:Y:S05]  /*3100*/  @P0 EXIT ;  /* 0x000000000000094d */ /* 0x004fea0003800000 */
[----:B------:R-:W-:Y:S05]  /*3110*/  BRA `(.L_x_55) ;  /* 0xfffffffc00ec7947 */ /* 0x000fea000383ffff */
.L_x_48:
[----:B------:R-:W-:Y:S05]  /*3120*/  BRA.U UP4, `(.L_x_56) ;  /* 0x0000001104dc7547 */ /* 0x000fea000b800000 */
[----:B------:R-:W1:Y:S01]  /*3130*/  S2UR UR7, SR_CgaCtaId ;  /* 0x00000000000779c3 */ /* 0x000e620000008800 */
[----:B------:R-:W-:Y:S01]  /*3140*/  UMOV UR4, 0x40 ;  /* 0x0000004000047882 */ /* 0x000fe20000000000 */
[----:B------:R-:W-:Y:S01]  /*3150*/  NOP ;  /* 0x0000000000007918 */ /* 0x000fe20000000000 */
[----:B------:R-:W-:Y:S01]  /*3160*/  UMOV UR6, 0x400 ;  /* 0x0000040000067882 */ /* 0x000fe20000000000 */
[----:B-1----:R-:W-:Y:S02]  /*3170*/  ULEA UR5, UR7, UR4, 0x18 ;  /* 0x0000000407057291 */ /* 0x002fe4000f8ec0ff */
[----:B------:R-:W-:-:S07]  /*3180*/  ULEA UR6, UR7, UR6, 0x18 ;  /* 0x0000000607067291 */ /* 0x000fce000f8ec0ff */
[----:B------:R-:W1:Y:S02]  /*3190*/  LDS.U8 R0, [UR5+0x1c] ;  /* 0x00001c05ff007984 */ /* 0x000e640008000000 */
[----:B-1----:R-:W-:-:S13]  /*31a0*/  ISETP.NE.AND P0, PT, R0, RZ, PT ;  /* 0x000000ff0000720c */ /* 0x002fda0003f05270 */
[----:B------:R-:W-:Y:S05]  /*31b0*/  @P0 BRA `(.L_x_57) ;  /* 0x0000000400080947 */ /* 0x000fea0003800000 */
[----:B------:R-:W-:Y:S02]  /*31c0*/  UISETP.NE.U32.AND UP1, UPT, UR48, 0x1, UPT ;  /* 0x000000013000788c */ /* 0x000fe4000bf25070 */
[----:B------:R-:W-:-:S07]  /*31d0*/  UIADD3 UR7, UPT, UPT, UR5, 0x8, URZ ;  /* 0x0000000805077890 */ /* 0x000fce000fffe0ff */
[----:B------:R-:W-:Y:S05]  /*31e0*/  BRA.U !UP1, `(.L_x_58) ;  /* 0x00000001099c7547 */ /* 0x000fea000b800000 */
[----:B------:R-:W-:Y:S01]  /*31f0*/  ELECT P0, URZ, PT ;  /* 0x0000000000ff782f */ /* 0x000fe20003800000 */
[----:B------:R-:W-:-:S12]  /*3200*/  BSSY B0, `(.L_x_58) ;  /* 0x0000025000007945 */ /* 0x000fd80003800000 */
[----:B------:R-:W-:Y:S05]  /*3210*/  @!P0 BRA `(.L_x_59) ;  /* 0x00000000008c8947 */ /* 0x000fea0003800000 */
[----:B------:R-:W-:-:S05]  /*3220*/  UMOV UR4, 0x10 ;  /* 0x0000001000047882 */ /* 0x000fca0000000000 */
[----:B------:R-:W-:Y:S04]  /*3230*/  DEPBAR.LE SB1, 0x36 ;  /* 0x00009d800000791a */ /* 0x000fe80000000000 */
[----:B------:R-:W1:Y:S02]  /*3240*/  UTCATOMSWS.2CTA.FIND_AND_SET.ALIGN UP0, UR4, UR4 ;  /* 0x00000004000475e3 */ /* 0x000e640008200800 */
[----:B-1----:R-:W-:Y:S01]  /*3250*/  MOV R10, UR4 ;  /* 0x00000004000a7c02 */ /* 0x002fe20008000f00 */
[----:B------:R-:W-:Y:S06]  /*3260*/  BRA.U UP0, `(.L_x_60) ;  /* 0x0000000100187547 */ /* 0x000fec000b800000 */
.L_x_61:
[----:B------:R-:W-:Y:S05]  /*3270*/  NANOSLEEP 0x64 ;  /* 0x000000640000795d */ /* 0x000fea0003800000 */
[----:B------:R-:W-:-:S05]  /*3280*/  UMOV UR4, 0x10 ;  /* 0x0000001000047882 */ /* 0x000fca0000000000 */
[----:B------:R-:W-:Y:S04]  /*3290*/  DEPBAR.LE SB1, 0x36 ;  /* 0x00009d800000791a */ /* 0x000fe80000000000 */
[----:B------:R-:W1:Y:S02]  /*32a0*/  UTCATOMSWS.2CTA.FIND_AND_SET.ALIGN UP0, UR4, UR4 ;  /* 0x00000004000475e3 */ /* 0x000e640008200800 */
[----:B-1----:R-:W-:Y:S01]  /*32b0*/  MOV R10, UR4 ;  /* 0x00000004000a7c02 */ /* 0x002fe20008000f00 */
[----:B------:R-:W-:Y:S05]  /*32c0*/  BRA.U !UP0, `(.L_x_61) ;  /* 0xfffffffd08e87547 */ /* 0x000fea000b83ffff */
.L_x_60:
[----:B------:R-:W1:Y:S01]  /*32d0*/  LDS R6, [UR5+0x10] ;  /* 0x00001005ff067984 */ /* 0x000e620008000800 */
[----:B------:R-:W-:Y:S01]  /*32e0*/  IMAD.U32 R0, RZ, RZ, UR6 ;  /* 0x00000006ff007e24 */ /* 0x000fe2000f8e00ff */
[----:B------:R-:W-:-:S03]  /*32f0*/  MOV R4, UR47 ;  /* 0x0000002f00047c02 */ /* 0x000fc60008000f00 */
[----:B------:R-:W-:Y:S01]  /*3300*/  VIADD R0, R0, 0x120 ;  /* 0x0000012000007836 */ /* 0x000fe20000000000 */
[----:B-1----:R-:W-:-:S04]  /*3310*/  SHF.L.U32 R6, R6, 0x1f, RZ ;  /* 0x0000001f06067819 */ /* 0x002fc800000006ff */
[----:B------:R-:W1:Y:S02]  /*3320*/  SYNCS.PHASECHK.TRANS64.TRYWAIT P0, [UR5+0x8], R6 ;  /* 0x00000806ff0075a7 */ /* 0x000e640008001105 */
[----:B-1----:R-:W-:Y:S05]  /*3330*/  @P0 BRA `(.L_x_62) ;  /* 0x0000000000080947 */ /* 0x002fea0003800000 */
[----:B------:R-:W1:Y:S02]  /*3340*/  SYNCS.PHASECHK.TRANS64.TRYWAIT P0, [UR5+0x8], R6 ;  /* 0x00000806ff0075a7 */ /* 0x000e640008001105 */
[----:B-1----:R-:W-:Y:S05]  /*3350*/  @!P0 BRA `(.L_x_63) ;  /* 0x0000004800048947 */ /* 0x002fea0003800000 */
.L_x_62:
[----:B------:R-:W-:Y:S01]  /*3360*/  PRMT R4, R4, 0x654, R0 ;  /* 0x0000065404047816 */ /* 0x000fe20000000000 */
[----:B------:R-:W-:Y:S01]  /*3370*/  HFMA2 R0, -RZ, RZ, 0, 5.9604644775390625e-08 ;  /* 0x00000001ff007431 */ /* 0x000fe200000001ff */
[----:B------:R-:W-:Y:S01]  /*3380*/  UPRMT UR4, UR47, 0x654, UR7 ;  /* 0x000006542f047896 */ /* 0x000fe20008000007 */
[----:B------:R-:W-:Y:S02]  /*3390*/  IMAD.MOV.U32 R8, RZ, RZ, 0xffff ;  /* 0x0000ffffff087424 */ /* 0x000fe400078e00ff */
[----:B-1----:R-:W-:Y:S02]  /*33a0*/  IMAD.MOV.U32 R6, RZ, RZ, 0x4 ;  /* 0x00000004ff067424 */ /* 0x002fe400078e00ff */
[----:B------:R-:W-:Y:S01]  /*33b0*/  IMAD.SHL.U32 R9, R10, 0x20, RZ ;  /* 0x000000200a097824 */ /* 0x000fe200078e00ff */
[----:B------:R-:W-:Y:S02]  /*33c0*/  MOV R5, UR4 ;  /* 0x0000000400057c02 */ /* 0x000fe40008000f00 */
[-C--:B------:R-:W-:Y:S01]  /*33d0*/  SHF.L.U32 R8, R8, R10.reuse, RZ ;  /* 0x0000000a08087219 */ /* 0x080fe200000006ff */
[----:B------:R1:W-:Y:S01]  /*33e0*/  SYNCS.ARRIVE.TRANS64.RED RZ, [UR4], R6 ;  /* 0x00000006ffff79a7 */ /* 0x0003e20008000404 */
[----:B------:R-:W-:Y:S01]  /*33f0*/  SHF.L.U32 R7, R0, R10, RZ ;  /* 0x0000000a00077219 */ /* 0x000fe200000006ff */
[----:B------:R1:W-:Y:S04]  /*3400*/  STS [UR6+0x120], R9 ;  /* 0x00012009ff007988 */ /* 0x0003e80008000806 */
[----:B------:R1:W-:Y:S04]  /*3410*/  STAS [R4.64], R10 ;  /* 0x0000000a04007dbd */ /* 0x0003e8000c0008ff */
[----:B------:R1:W-:Y:S04]  /*3420*/  ATOMS.OR RZ, [UR5+0x14], R8 ;  /* 0x00001408ffff798c */ /* 0x0003e8000b000005 */
[----:B------:R1:W-:Y:S04]  /*3430*/  ATOMS.OR RZ, [UR5+0x18], R7 ;  /* 0x00001807ffff798c */ /* 0x0003e8000b000005 */
[----:B------:R1:W-:Y:S02]  /*3440*/  ATOMS.XOR RZ, [UR5+0x10], R0 ;  /* 0x00001000ffff798c */ /* 0x0003e4000b800005 */
.L_x_59:
[----:B------:R-:W-:Y:S05]  /*3450*/  BSYNC B0 ;  /* 0x0000000000007941 */ /* 0x000fea0003800000 */
.L_x_58:
[----:B------:R-:W-:Y:S05]  /*3460*/  BRA.U UP1, `(.L_x_64) ;  /* 0x00000001016c7547 */ /* 0x000fea000b800000 */
[----:B------:R-:W-:-:S03]  /*3470*/  UMOV UR4, 0xffffffff ;  /* 0xffffffff00047882 */ /* 0x000fc60000000000 */
[----:B------:R-:W-:Y:S05]  /*3480*/  BRA.DIV UR4, `(.L_x_65) ;  /* 0x0000004604d07947 */ /* 0x000fea000b800000 */
[----:B------:R-:W-:-:S13]  /*3490*/  ELECT P0, URZ, PT ;  /* 0x0000000000ff782f */ /* 0x000fda0003800000 */
.L_x_133:
[----:B------:R-:W-:Y:S05]  /*34a0*/  @!P0 BRA `(.L_x_64) ;  /* 0x00000000005c8947 */ /* 0x000fea0003800000 */
[----:B-1----:R-:W1:Y:S02]  /*34b0*/  LDS R4, [UR5+0x10] ;  /* 0x00001005ff047984 */ /* 0x002e640008000800 */
[----:B-1----:R-:W-:-:S04]  /*34c0*/  SHF.L.U32 R4, R4, 0x1f, RZ ;  /* 0x0000001f04047819 */ /* 0x002fc800000006ff */
[----:B------:R-:W1:Y:S02]  /*34d0*/  SYNCS.PHASECHK.TRANS64.TRYWAIT P0, [UR5+0x8], R4 ;  /* 0x00000804ff0075a7 */ /* 0x000e640008001105 */
[----:B-1----:R-:W-:Y:S05]  /*34e0*/  @P0 BRA `(.L_x_66) ;  /* 0x0000000000080947 */ /* 0x002fea0003800000 */
[----:B------:R-:W1:Y:S02]  /*34f0*/  SYNCS.PHASECHK.TRANS64.TRYWAIT P0, [UR5+0x8], R4 ;  /* 0x00000804ff0075a7 */ /* 0x000e640008001105 */
[----:B-1----:R-:W-:Y:S05]  /*3500*/  @!P0 BRA `(.L_x_67) ;  /* 0x0000004400d48947 */ /* 0x002fea0003800000 */
.L_x_66:
[----:B------:R-:W2:Y:S01]  /*3510*/  LDS R6, [UR6+0x120] ;  /* 0x00012006ff067984 */ /* 0x000ea20008000800 */
[----:B-1----:R-:W-:Y:S02]  /*3520*/  HFMA2 R0, -RZ, RZ, 0, 5.9604644775390625e-08 ;  /* 0x00000001ff007431 */ /* 0x002fe400000001ff */
[----:B------:R-:W-:Y:S01]  /*3530*/  IMAD.MOV.U32 R4, RZ, RZ, 0xffff ;  /* 0x0000ffffff047424 */ /* 0x000fe200078e00ff */
[----:B------:R-:W-:Y:S01]  /*3540*/  UPRMT UR4, UR47, 0x654, UR7 ;  /* 0x000006542f047896 */ /* 0x000fe20008000007 */
[----:B--2---:R-:W-:-:S03]  /*3550*/  IMAD.SHL.U32 R5, R6, 0x20, RZ ;  /* 0x0000002006057824 */ /* 0x004fc600078e00ff */
[-C--:B------:R-:W-:Y:S02]  /*3560*/  SHF.L.U32 R4, R4, R6.reuse, RZ ;  /* 0x0000000604047219 */ /* 0x080fe400000006ff */
[----:B------:R-:W-:Y:S01]  /*3570*/  SHF.L.U32 R6, R0, R6, RZ ;  /* 0x0000000600067219 */ /* 0x000fe200000006ff */
[----:B------:R2:W-:Y:S04]  /*3580*/  STS [UR6+0x120], R5 ;  /* 0x00012005ff007988 */ /* 0x0005e80008000806 */
[----:B------:R2:W-:Y:S04]  /*3590*/  ATOMS.OR RZ, [UR5+0x14], R4 ;  /* 0x00001404ffff798c */ /* 0x0005e8000b000005 */
[----:B------:R2:W-:Y:S01]  /*35a0*/  ATOMS.OR RZ, [UR5+0x18], R6 ;  /* 0x00001806ffff798c */ /* 0x0005e2000b000005 */
[----:B------:R-:W-:Y:S03]  /*35b0*/  SYNCS.ARRIVE.TRANS64.RED.A1T0 RZ, [UR4], RZ ;  /* 0x000000ffffff79a7 */ /* 0x000fe60008100404 */
[----:B------:R2:W-:Y:S01]  /*35c0*/  ATOMS.XOR RZ, [UR5+0x10], R0 ;  /* 0x00001000ffff798c */ /* 0x0005e2000b800005 */
[----:B------:R-:W-:Y:S05]  /*35d0*/  BRA `(.L_x_64) ;  /* 0x0000000000107947 */ /* 0x000fea0003800000 */
.L_x_57:
[----:B------:R-:W-:Y:S02]  /*35e0*/  MOV R0, 0xffffffff ;  /* 0xffffffff00007802 */ /* 0x000fe40000000f00 */
[----:B------:R-:W-:-:S03]  /*35f0*/  MOV R4, 0x3620 ;  /* 0x0000362000047802 */ /* 0x000fc60000000f00 */
[----:B------:R1:W-:Y:S04]  /*3600*/  STS [UR6+0x120], R0 ;  /* 0x00012000ff007988 */ /* 0x0003e80008000806 */
[----:B-1---5:R-:W-:Y:S05]  /*3610*/  CALL.REL.NOINC `($__internal_1_$__cuda_sm10x_tcgen05_guardrail_trap_phase_invalid_during_alloc) ;  /* 0x0000004800dc7944 */ /* 0x022fea0003c00000 */
.L_x_64:
[----:B------:R-:W-:Y:S05]  /*3620*/  WARPSYNC.ALL ;  /* 0x0000000000007948 */ /* 0x000fea0003800000 */
[----:B------:R-:W3:Y:S01]  /*3630*/  S2UR UR4, SR_CgaCtaId ;  /* 0x00000000000479c3 */ /* 0x000ee20000008800 */
[----:B------:R-:W-:Y:S01]  /*3640*/  UMOV UR26, 0x400 ;  /* 0x00000400001a7882 */ /* 0x000fe20000000000 */
[----:B------:R-:W-:-:S06]  /*3650*/  NOP ;  /* 0x0000000000007918 */ /* 0x000fcc0000000000 */
[----:B------:R-:W-:Y:S06]  /*3660*/  BAR.ARV 0x6, 0xa0 ;  /* 0x0182800000007b1d */ /* 0x000fec0000002000 */
[----:B------:R-:W4:Y:S01]  /*3670*/  LDCU UR6, c[0x0][0x38c] ;  /* 0x00007180ff0677ac */ /* 0x000f220008000800 */
[----:B------:R-:W-:Y:S01]  /*3680*/  LOP3.LUT R3, R3, 0xffff, RZ, 0xc0, !PT ;  /* 0x0000ffff03037812 */ /* 0x000fe200078ec0ff */
[----:B-1----:R-:W-:Y:S01]  /*3690*/  IMAD.MOV.U32 R9, RZ, RZ, 0x1 ;  /* 0x00000001ff097424 */ /* 0x002fe200078e00ff */
[----:B------:R-:W-:Y:S01]  /*36a0*/  LOP3.LUT R2, R2, 0xffff, RZ, 0xc0, !PT ;  /* 0x0000ffff02027812 */ /* 0x000fe200078ec0ff */
[----:B------:R-:W-:Y:S01]  /*36b0*/  IMAD.MOV.U32 R8, RZ, RZ, RZ ;  /* 0x000000ffff087224 */ /* 0x000fe200078e00ff */
[----:B------:R-:W-:Y:S01]  /*36c0*/  R2UR UR28, R3 ;  /* 0x00000000031c72ca */ /* 0x000fe200000e0000 */
[----:B------:R-:W-:Y:S01]  /*36d0*/  UMOV UR32, URZ ;  /* 0x000000ff00207c82 */ /* 0x000fe20008000000 */
[----:B------:R-:W-:-:S02]  /*36e0*/  R2UR UR42, R2 ;  /* 0x00000000022a72ca */ /* 0x000fc400000e0000 */
[----:B------:R-:W-:Y:S01]  /*36f0*/  CS2R R2, SRZ ;  /* 0x0000000000027805 */ /* 0x000fe2000001ff00 */
[----:B------:R-:W-:Y:S01]  /*3700*/  UMOV UR23, URZ ;  /* 0x000000ff00177c82 */ /* 0x000fe20008000000 */
[----:B---3--:R-:W-:Y:S01]  /*3710*/  ULEA UR26, UR4, UR26, 0x18 ;  /* 0x0000001a041a7291 */ /* 0x008fe2000f8ec0ff */
[----:B------:R-:W-:Y:S01]  /*3720*/  UMOV UR22, URZ ;  /* 0x000000ff00167c82 */ /* 0x000fe20008000000 */
[----:B------:R-:W-:Y:S02]  /*3730*/  UISETP.NE.AND UP3, UPT, UR48, URZ, UPT ;  /* 0x000000ff3000728c */ /* 0x000fe4000bf65270 */
[----:B------:R-:W-:Y:S02]  /*3740*/  UIADD3 UR5, UPT, UPT, UR26, 0x4400, URZ ;  /* 0x000044001a057890 */ /* 0x000fe4000fffe0ff */
[----:B------:R-:W-:-:S03]  /*3750*/  UIADD3 UR4, UPT, UPT, UR26, 0x18400, URZ ;  /* 0x000184001a047890 */ /* 0x000fc6000fffe0ff */
[----:B--2---:R-:W1:Y:S01]  /*3760*/  LDS R0, [UR26+0x120] ;  /* 0x0001201aff007984 */ /* 0x004e620008000800 */
[----:B----4-:R-:W-:Y:S02]  /*3770*/  UIADD3 UR6, UPT, UPT, UR6, 0x7f, URZ ;  /* 0x0000007f06067890 */ /* 0x010fe4000fffe0ff */
[----:B------:R-:W-:Y:S02]  /*3780*/  USHF.R.U32.HI UR5, URZ, 0x4, UR5 ;  /* 0x00000004ff057899 */ /* 0x000fe40008011605 */
[----:B------:R-:W-:Y:S02]  /*3790*/  USHF.R.S32.HI UR33, URZ, 0x1f, UR6 ;  /* 0x0000001fff217899 */ /* 0x000fe40008011406 */
[----:B------:R-:W-:Y:S02]  /*37a0*/  USHF.R.U32.HI UR4, URZ, 0x4, UR4 ;  /* 0x00000004ff047899 */ /* 0x000fe40008011604 */
[----:B------:R-:W-:Y:S02]  /*37b0*/  ULEA.HI UR33, UR33, UR6, URZ, 0x7 ;  /* 0x0000000621217291 */ /* 0x000fe4000f8f38ff */
[----:B------:R-:W-:-:S02]  /*37c0*/  ULOP3.LUT UR5, UR5, 0x3fff, URZ, 0xc0, !UPT ;  /* 0x00003fff05057892 */ /* 0x000fc4000f8ec0ff */
[----:B------:R-:W-:Y:S02]  /*37d0*/  USHF.R.S32.HI UR33, URZ, 0x7, UR33 ;  /* 0x00000007ff217899 */ /* 0x000fe40008011421 */
[----:B------:R-:W-:Y:S02]  /*37e0*/  ULOP3.LUT UR30, UR4, 0x3fff, URZ, 0xc0, !UPT ;  /* 0x00003fff041e7892 */ /* 0x000fe4000f8ec0ff */
[----:B------:R-:W-:Y:S01]  /*37f0*/  UISETP.LT.AND UP0, UPT, UR33, 0x1, UPT ;  /* 0x000000012100788c */ /* 0x000fe2000bf01270 */
[----:B------:R-:W-:Y:S01]  /*3800*/  UMOV UR40, 0x0 ;  /* 0x0000000000287882 */ /* 0x000fe20000000000 */
[----:B------:R-:W-:Y:S01]  /*3810*/  UMOV UR41, 0x10100010 ;  /* 0x1010001000297882 */ /* 0x000fe20000000000 */
[----:B------:R-:W-:Y:S02]  /*3820*/  ULOP3.LUT UR29, UR5, 0x10000, URZ, 0xfc, !UPT ;  /* 0x00010000051d7892 */ /* 0x000fe4000f8efcff */
[----:B------:R-:W-:Y:S02]  /*3830*/  ULOP3.LUT UR30, UR30, 0x10000, URZ, 0xfc, !UPT ;  /* 0x000100001e1e7892 */ /* 0x000fe4000f8efcff */
[----:B------:R-:W-:Y:S01]  /*3840*/  USEL UR43, UR33, 0x1, !UP0 ;  /* 0x00000001212b7887 */ /* 0x000fe2000c000000 */
[----:B------:R-:W-:Y:S01]  /*3850*/  UMOV UR38, 0x0 ;  /* 0x0000000000267882 */ /* 0x000fe20000000000 */
[----:B------:R-:W-:Y:S01]  /*3860*/  UMOV UR39, 0x10100010 ;  /* 0x1010001000277882 */ /* 0x000fe20000000000 */
[----:B------:R-:W-:Y:S01]  /*3870*/  UMOV UR36, 0x0 ;  /* 0x0000000000247882 */ /* 0x000fe20000000000 */
[----:B------:R-:W-:Y:S01]  /*3880*/  UMOV UR37, 0x10100010 ;  /* 0x1010001000257882 */ /* 0x000fe20000000000 */
[----:B------:R-:W-:Y:S01]  /*3890*/  UMOV UR34, 0x0 ;  /* 0x0000000000227882 */ /* 0x000fe20000000000 */
[----:B------:R-:W-:Y:S01]  /*38a0*/  UMOV UR35, 0x10100010 ;  /* 0x1010001000237882 */ /* 0x000fe20000000000 */
[----:B-1----:R-:W-:-:S15]  /*38b0*/  R2UR UR44, R0 ;  /* 0x00000000002c72ca */ /* 0x002fde00000e0000 */
.L_x_75:
[C---:B------:R-:W-:Y:S02]  /*38c0*/  LEA R0, R8.reuse, UR26, 0x3 ;  /* 0x0000001a08007c11 */ /* 0x040fe4000f8e18ff */
[----:B------:R-:W-:Y:S02]  /*38d0*/  SHF.L.U32 R4, R3, 0x1f, RZ ;  /* 0x0000001f03047819 */ /* 0x000fe400000006ff */
[----:B------:R-:W-:Y:S02]  /*38e0*/  LEA R5, R8, UR26, 0x4 ;  /* 0x0000001a08057c11 */ /* 0x000fe4000f8e20ff */
[----:B------:R-:W1:Y:S02]  /*38f0*/  SYNCS.PHASECHK.TRANS64.TRYWAIT P0, [R0+URZ+0x70], R4 ;  /* 0x00007004000075a7 */ /* 0x000e6400080011ff */
[----:B-1-3--:R-:W-:Y:S05]  /*3900*/  @!P0 BRA `(.L_x_68) ;  /* 0x0000004000ec8947 */ /* 0x00afea0003800000 */
.L_x_134:
[----:B-1----:R-:W1:Y:S01]  /*3910*/  LDS.128 R4, [R5+0x100] ;  /* 0x0001000005047984 */ /* 0x002e620000000c00 */
[----:B------:R-:W-:Y:S02]  /*3920*/  VIADD R0, R0, 0x80 ;  /* 0x0000008000007836 */ /* 0x000fe40000000000 */
[----:B------:R-:W-:Y:S01]  /*3930*/  VIADD R8, R8, 0x1 ;  /* 0x0000000108087836 */ /* 0x000fe20000000000 */
[----:B------:R-:W-:Y:S01]  /*3940*/  @!PT LDS RZ, [RZ] ;  /* 0x00000000fffff984 */ /* 0x000fe20000000800 */
[----:B------:R-:W-:Y:S01]  /*3950*/  @!PT LDS RZ, [RZ] ;  /* 0x00000000fffff984 */ /* 0x000fe20000000800 */
[----:B------:R-:W-:Y:S01]  /*3960*/  @!PT LDS RZ, [RZ] ;  /* 0x00000000fffff984 */ /* 0x000fe20000000800 */
[----:B------:R-:W-:Y:S01]  /*3970*/  @!PT LDS RZ, [RZ] ;  /* 0x00000000fffff984 */ /* 0x000fe20000000800 */
[----:B------:R2:W-:Y:S06]  /*3980*/  MEMBAR.ALL.CTA ;  /* 0x0000000000007992 */ /* 0x0005ec0000008000 */
[----:B--2---:R-:W2:Y:S01]  /*3990*/  FENCE.VIEW.ASYNC.S ;  /* 0x00000000000073c6 */ /* 0x004ea20000000000 */
[----:B------:R-:W-:-:S04]  /*39a0*/  PRMT R0, RZ, 0x654, R0 ;  /* 0x00000654ff007816 */ /* 0x000fc80000000000 */
[----:B--2---:R2:W-:Y:S01]  /*39b0*/  SYNCS.ARRIVE.TRANS64.RED.A1T0 RZ, [R0+URZ], RZ ;  /* 0x000000ff00ff79a7 */ /* 0x0045e200081004ff */
[----:B-1----:R-:W-:Y:S01]  /*39c0*/  LOP3.LUT P1, RZ, R6, 0x1, RZ, 0xc0, !PT ;  /* 0x0000000106ff7812 */ /* 0x002fe2000782c0ff */
[----:B--2---:R-:W-:-:S12]  /*39d0*/  BRA.U UP3, `(.L_x_69) ;  /* 0x0000000503087547 */ /* 0x004fd8000b800000 */
[----:B------:R-:W1:Y:S01]  /*39e0*/  LDCU UR4, c[0x0][0x38c] ;  /* 0x00007180ff0477ac */ /* 0x000e620008000800 */
[----:B------:R-:W-:Y:S02]  /*39f0*/  PLOP3.LUT P2, PT, PT, PT, PT, 0x80, 0x8 ;  /* 0x000000000008781c */ /* 0x000fe40003f4f070 */
[----:B------:R-:W-:Y:S01]  /*3a00*/  SHF.L.U32 R4, R9, 0x1f, RZ ;  /* 0x0000001f09047819 */ /* 0x000fe200000006ff */
[----:B------:R-:W-:Y:S02]  /*3a10*/  ULEA UR31, UR32, UR26, 0x3 ;  /* 0x0000001a201f7291 */ /* 0x000fe4000f8e18ff */
[----:B------:R-:W-:Y:S02]  /*3a20*/  ULEA UR11, UR32, UR44, 0x6 ;  /* 0x0000002c200b7291 */ /* 0x000fe4000f8e30ff */
[----:B-1----:R-:W-:-:S06]  /*3a30*/  UISETP.GE.AND UP0, UPT, UR4, 0x1, UPT ;  /* 0x000000010400788c */ /* 0x002fcc000bf06270 */
[----:B------:R-:W-:-:S05]  /*3a40*/  PLOP3.LUT P0, PT, PT, PT, UP0, 0x80, 0x8 ;  /* 0x000000000008781c */ /* 0x000fca0003f0f008 */
[----:B------:R-:W-:-:S08]  /*3a50*/  @UP0 ULEA UR4, UR23, UR26, 0x3 ;  /* 0x0000001a17040291 */ /* 0x000fd0000f8e18ff */
[----:B------:R-:W-:-:S04]  /*3a60*/  @P0 SHF.L.U32 R0, R2, 0x1f, RZ ;  /* 0x0000001f02000819 */ /* 0x000fc800000006ff */
[----:B------:R1:W2:Y:S01]  /*3a70*/  @P0 SYNCS.PHASECHK.TRANS64.TRYWAIT P2, [UR4], R0 ;  /* 0x00000000ff0005a7 */ /* 0x0002a20008041104 */
[----:B------:R-:W3:Y:S02]  /*3a80*/  SYNCS.PHASECHK.TRANS64.TRYWAIT P0, [UR31+0xb0], R4 ;  /* 0x0000b004ff0075a7 */ /* 0x000ee4000800111f */
[----:B-123--:R-:W-:Y:S05]  /*3a90*/  @!P0 BRA `(.L_x_70) ;  /* 0x00000040009c8947 */ /* 0x00efea0003800000 */
.L_x_136:
[----:B------:R-:W-:Y:S01]  /*3aa0*/  UMOV UR27, UR22 ;  /* 0x00000016001b7c82 */ /* 0x000fe20008000000 */
[----:B------:R-:W-:Y:S05]  /*3ab0*/  BRA.U !UP0, `(.L_x_71) ;  /* 0x0000000108c07547 */ /* 0x000fea000b800000 */
[----:B------:R-:W-:Y:S02]  /*3ac0*/  UIADD3 UR27, UPT, UPT, UR43, UR22, URZ ;  /* 0x000000162b1b7290 */ /* 0x000fe4000fffe0ff */
[----:B------:R-:W-:Y:S01]  /*3ad0*/  UPLOP3.LUT UP2, UPT, UPT, UPT, UPT, 0x40, 0x4 ;  /* 0x000000000004789c */ /* 0x000fe20003f4e870 */
[----:B------:R-:W-:Y:S01]  /*3ae0*/  UMOV UR24, UR33 ;  /* 0x0000002100187c82 */ /* 0x000fe20008000000 */
[----:B------:R-:W-:-:S09]  /*3af0*/  UMOV UR10, UR23 ;  /* 0x00000017000a7c82 */ /* 0x000fd20008000000 */
.L_x_74:
[----:B--2---:R-:W-:Y:S01]  /*3b00*/  ULEA UR5, UR10, UR26, 0x3 ;  /* 0x0000001a0a057291 */ /* 0x004fe2000f8e18ff */
[----:B---3--:R-:W-:Y:S11]  /*3b10*/  @P2 BRA `(.L_x_72) ;  /* 0x00000000000c2947 */ /* 0x008ff60003800000 */
[----:B-1----:R-:W-:Y:S04]  /*3b20*/  SHF.L.U32 R4, R2, 0x1f, RZ ;  /* 0x0000001f02047819 */ /* 0x002fe800000006ff */
[----:B------:R-:W1:Y:S02]  /*3b30*/  SYNCS.PHASECHK.TRANS64.TRYWAIT P0, [UR5], R4 ;  /* 0x00000004ff0075a7 */ /* 0x000e640008001105 */
[----:B-1----:R-:W-:Y:S05]  /*3b40*/  @!P0 BRA `(.L_x_73) ;  /* 0x0000004000888947 */ /* 0x002fea0003800000 */
.L_x_72:
[----:B------:R-:W-:Y:S01]  /*3b50*/  UISETP.NE.AND UP0, UPT, UR24, 0x1, UPT ;  /* 0x000000011800788c */ /* 0x000fe2000bf05270 */
[----:B------:R-:W-:Y:S01]  /*3b60*/  PLOP3.LUT P2, PT, PT, PT, PT, 0x80, 0x8 ;  /* 0x000000000008781c */ /* 0x000fe20003f4f070 */
[----:B------:R-:W-:Y:S02]  /*3b70*/  UIADD3 UR4, UPT, UPT, UR10, 0x1, URZ ;  /* 0x000000010a047890 */ /* 0x000fe4000fffe0ff */
[----:B------:R-:W-:Y:S02]  /*3b80*/  UIADD3 UR25, UPT, UPT, UR5, 0x28, URZ ;  /* 0x0000002805197890 */ /* 0x000fe4000fffe0ff */
[----:B------:R-:W-:Y:S01]  /*3b90*/  UISETP.NE.AND UP1, UPT, UR4, 0x5, UPT ;  /* 0x000000050400788c */ /* 0x000fe2000bf25270 */
[----:B------:R-:W-:Y:S01]  /*3ba0*/  PLOP3.LUT P0, PT, PT, PT, UP0, 0x80, 0x8 ;  /* 0x000000000008781c */ /* 0x000fe20003f0f008 */
[----:B------:R-:W-:Y:S02]  /*3bb0*/  UIADD3 UR22, UPT, UPT, UR22, 0x1, URZ ;  /* 0x0000000116167890 */ /* 0x000fe4000fffe0ff */
[----:B------:R-:W-:Y:S02]  /*3bc0*/  USEL UR6, URZ, 0x1, UP1 ;  /* 0x00000001ff067887 */ /* 0x000fe40008800000 */
[----:B------:R-:W-:Y:S02]  /*3bd0*/  USEL UR23, UR4, URZ, UP1 ;  /* 0x000000ff04177287 */ /* 0x000fe40008800000 */
[----:B------:R-:W-:Y:S02]  /*3be0*/  UIADD3 UR24, UPT, UPT, UR24, -0x1, URZ ;  /* 0xffffffff18187890 */ /* 0x000fe4000fffe0ff */
[----:B------:R-:W-:Y:S01]  /*3bf0*/  @UP0 ULEA UR4, UR23, UR26, 0x3 ;  /* 0x0000001a17040291 */ /* 0x000fe2000f8e18ff */
[----:B------:R-:W-:Y:S01]  /*3c00*/  LOP3.LUT R2, R2, UR6, RZ, 0x3c, !PT ;  /* 0x0000000602027c12 */ /* 0x000fe2000f8e3cff */
[----:B------:R-:W-:Y:S02]  /*3c10*/  ULEA UR6, UR10, UR30, 0x8 ;  /* 0x0000001e0a067291 */ /* 0x000fe4000f8e40ff */
[----:B------:R-:W-:Y:S01]  /*3c20*/  UISETP.NE.AND UP0, UPT, UR22, UR27, UPT ;  /* 0x0000001b1600728c */ /* 0x000fe2000bf05270 */
[----:B-1----:R-:W-:Y:S01]  /*3c30*/  @P0 SHF.L.U32 R0, R2, 0x1f, RZ ;  /* 0x0000001f02000819 */ /* 0x002fe200000006ff */
[----:B------:R-:W-:Y:S02]  /*3c40*/  UIADD3 UR20, UPT, UPT, UR6, 0x2, URZ ;  /* 0x0000000206147890 */ /* 0x000fe4000fffe0ff */
[----:B------:R-:W-:Y:S01]  /*3c50*/  UIADD3 UR16, UPT, UPT, UR6, 0x4, URZ ;  /* 0x0000000406107890 */ /* 0x000fe2000fffe0ff */
[----:B------:R2:W3:Y:S01]  /*3c60*/  @P0 SYNCS.PHASECHK.TRANS64.TRYWAIT P2, [UR4], R0 ;  /* 0x00000000ff0005a7 */ /* 0x0004e20008041104 */
[----:B------:R-:W-:Y:S02]  /*3c70*/  ULEA UR4, UR10, UR29, 0xa ;  /* 0x0000001d0a047291 */ /* 0x000fe4000f8e50ff */
[----:B------:R-:W-:Y:S02]  /*3c80*/  UIADD3 UR12, UPT, UPT, UR6, 0x6, URZ ;  /* 0x00000006060c7890 */ /* 0x000fe4000fffe0ff */
[----:B------:R-:W-:Y:S02]  /*3c90*/  UIADD3 UR18, UPT, UPT, UR4, 0x2, URZ ;  /* 0x0000000204127890 */ /* 0x000fe4000fffe0ff */
[----:B------:R-:W-:Y:S02]  /*3ca0*/  UIADD3 UR14, UPT, UPT, UR4, 0x4, URZ ;  /* 0x00000004040e7890 */ /* 0x000fe4000fffe0ff */
[----:B------:R-:W-:Y:S01]  /*3cb0*/  UIADD3 UR8, UPT, UPT, UR4, 0x6, URZ ;  /* 0x0000000604087890 */ /* 0x000fe2000fffe0ff */
[----:B------:R-:W-:Y:S01]  /*3cc0*/  UMOV UR7, 0x40004040 ;  /* 0x4000404000077882 */ /* 0x000fe20000000000 */
[----:B------:R-:W-:Y:S01]  /*3cd0*/  UMOV UR5, 0x40004040 ;  /* 0x4000404000057882 */ /* 0x000fe20000000000 */
[----:B------:R-:W-:Y:S01]  /*3ce0*/  UMOV UR21, 0x40004040 ;  /* 0x4000404000157882 */ /* 0x000fe20000000000 */
[----:B------:R2:W-:Y:S01]  /*3cf0*/  UTCQMMA.2CTA gdesc[UR4], gdesc[UR6], tmem[UR11], tmem[UR40], idesc[UR41], UP2 ;  /* 0x00ff2806040075ea */ /* 0x0005e2000920030b */
[----:B------:R-:W-:Y:S01]  /*3d00*/  UPLOP3.LUT UP2, UPT, UPT, UPT, UPT, 0x80, 0x8 ;  /* 0x000000000008789c */ /* 0x000fe20003f4f070 */
[----:B------:R-:W-:Y:S01]  /*3d10*/  UMOV UR19, 0x40004040 ;  /* 0x4000404000137882 */ /* 0x000fe20000000000 */
[----:B------:R-:W-:Y:S01]  /*3d20*/  UMOV UR17, 0x40004040 ;  /* 0x4000404000117882 */ /* 0x000fe20000000000 */
[----:B------:R2:W-:Y:S01]  /*3d30*/  UTCQMMA.2CTA gdesc[UR18], gdesc[UR20], tmem[UR11], tmem[UR38], idesc[UR39], UPT ;  /* 0x00ff2614120075ea */ /* 0x0005e2000ba0030b */
[----:B------:R-:W-:Y:S01]  /*3d40*/  UMOV UR15, 0x40004040 ;  /* 0x40004040000f7882 */ /* 0x000fe20000000000 */
[----:B------:R-:W-:Y:S01]  /*3d50*/  UMOV UR13, 0x40004040 ;  /* 0x40004040000d7882 */ /* 0x000fe20000000000 */
[----:B------:R-:W-:Y:S01]  /*3d60*/  UMOV UR9, 0x40004040 ;  /* 0x4000404000097882 */ /* 0x000fe20000000000 */
[----:B------:R2:W-:Y:S01]  /*3d70*/  UTCQMMA.2CTA gdesc[UR14], gdesc[UR16], tmem[UR11], tmem[UR36], idesc[UR37], UPT ;  /* 0x00ff24100e0075ea */ /* 0x0005e2000ba0030b */
[----:B------:R2:W-:Y:S01]  /*3d80*/  UTCQMMA.2CTA gdesc[UR8], gdesc[UR12], tmem[UR11], tmem[UR34], idesc[UR35], UPT ;  /* 0x00ff220c080075ea */ /* 0x0005e2000ba0030b */
[----:B------:R2:W-:Y:S01]  /*3d90*/  UTCBAR.2CTA.MULTICAST [UR25], URZ, UR28 ;  /* 0x000000ff190073e9 */ /* 0x0005e2000820081c */
[----:B------:R-:W-:Y:S01]  /*3da0*/  UMOV UR10, UR23 ;  /* 0x00000017000a7c82 */ /* 0x000fe20008000000 */
[----:B------:R-:W-:Y:S05]  /*3db0*/  BRA.U UP0, `(.L_x_74) ;  /* 0xfffffffd00507547 */ /* 0x000fea000b83ffff */
.L_x_71:
[----:B--2---:R-:W-:Y:S01]  /*3dc0*/  UIADD3 UR4, UPT, UPT, UR31, 0x90, URZ ;  /* 0x000000901f047890 */ /* 0x004fe2000fffe0ff */
[----:B------:R-:W-:-:S08]  /*3dd0*/  UMOV UR22, UR27 ;  /* 0x0000001b00167c82 */ /* 0x000fd00008000000 */
[----:B------:R2:W-:Y:S01]  /*3de0*/  UTCBAR.2CTA.MULTICAST [UR4], URZ, UR42 ;  /* 0x000000ff040073e9 */ /* 0x0005e2000820082a */
[----:B------:R-:W-:Y:S02]  /*3df0*/  NOP ;  /* 0x0000000000007918 */ /* 0x000fe40000000000 */
.L_x_69:
[----:B--2---:R-:W-:Y:S01]  /*3e00*/  UIADD3 UR4, UPT, UPT, UR32, 0x1, URZ ;  /* 0x0000000120047890 */ /* 0x004fe2000fffe0ff */
[----:B------:R-:W-:-:S03]  /*3e10*/  ISETP.NE.AND P0, PT, R8, 0x2, PT ;  /* 0x000000020800780c */ /* 0x000fc60003f05270 */
[----:B------:R-:W-:Y:S01]  /*3e20*/  UISETP.NE.AND UP0, UPT, UR4, 0x4, UPT ;  /* 0x000000040400788c */ /* 0x000fe2000bf05270 */
[----:B-1----:R-:W-:Y:S02]  /*3e30*/  SEL R0, RZ, 0x1, P0 ;  /* 0x00000001ff007807 */ /* 0x002fe40000000000 */
[----:B------:R-:W-:Y:S01]  /*3e40*/  SEL R8, R8, RZ, P0 ;  /* 0x000000ff08087207 */ /* 0x000fe20000000000 */
[----:B------:R-:W-:Y:S01]  /*3e50*/  USEL UR5, URZ, 0x1, UP0 ;  /* 0x00000001ff057887 */ /* 0x000fe20008000000 */
[----:B------:R-:W-:Y:S01]  /*3e60*/  LOP3.LUT R3, R3, R0, RZ, 0x3c, !PT ;  /* 0x0000000003037212 */ /* 0x000fe200078e3cff */
[----:B------:R-:W-:-:S04]  /*3e70*/  USEL UR32, UR4, URZ, UP0 ;  /* 0x000000ff04207287 */ /* 0x000fc80008000000 */
[----:B------:R-:W-:Y:S01]  /*3e80*/  LOP3.LUT R9, R9, UR5, RZ, 0x3c, !PT ;  /* 0x0000000509097c12 */ /* 0x000fe2000f8e3cff */
[----:B------:R-:W-:Y:S07]  /*3e90*/  @P1 BRA `(.L_x_75) ;  /* 0xfffffff800881947 */ /* 0x000fee000383ffff */
[----:B------:R-:W1:Y:S01]  /*3ea0*/  S2UR UR8, SR_CgaCtaId ;  /* 0x00000000000879c3 */ /* 0x000e620000008800 */
[----:B------:R-:W-:Y:S01]  /*3eb0*/  ELECT P0, URZ, PT ;  /* 0x0000000000ff782f */ /* 0x000fe20003800000 */
[----:B------:R-:W-:Y:S01]  /*3ec0*/  HFMA2 R0, -RZ, RZ, 0, 5.9604644775390625e-08 ;  /* 0x00000001ff007431 */ /* 0x000fe200000001ff */
[----:B------:R-:W-:-:S05]  /*3ed0*/  UMOV UR4, 0x40 ;  /* 0x0000004000047882 */ /* 0x000fca0000000000 */
[----:B------:R-:W-:Y:S01]  /*3ee0*/  UVIRTCOUNT.DEALLOC.SMPOOL 0x80 ;  /* 0x000000800000784c */ /* 0x000fe20000000000 */
[----:B------:R-:W-:Y:S02]  /*3ef0*/  UISETP.NE.AND UP1, UPT, UR48, URZ, UPT ;  /* 0x000000ff3000728c */ /* 0x000fe4000bf25270 */
[----:B-1----:R-:W-:-:S09]  /*3f00*/  ULEA UR8, UR8, UR4, 0x18 ;  /* 0x0000000408087291 */ /* 0x002fd2000f8ec0ff */
[----:B------:R1:W-:Y:S01]  /*3f10*/  @P0 STS.U8 [UR8+0x1c], R0 ;  /* 0x00001c00ff000988 */ /* 0x0003e20008000008 */
[----:B------:R-:W-:Y:S05]  /*3f20*/  BRA.U UP1, `(.L_x_76) ;  /* 0x0000000101a07547 */ /* 0x000fea000b800000 */
[----:B------:R-:W-:Y:S01]  /*3f30*/  UIADD3 UR7, UPT, UPT, UR26, 0xb0, URZ ;  /* 0x000000b01a077890 */ /* 0x000fe2000fffe0ff */
[----:B------:R-:W-:-:S03]  /*3f40*/  SHF.L.U32 R2, R9, 0x1f, RZ ;  /* 0x0000001f09027819 */ /* 0x000fc600000006ff */
[----:B------:R-:W-:-:S09]  /*3f50*/  ULEA UR4, UR32, UR7, 0x3 ;  /* 0x0000000720047291 */ /* 0x000fd2000f8e18ff */
[----:B------:R-:W2:Y:S02]  /*3f60*/  SYNCS.PHASECHK.TRANS64.TRYWAIT P0, [UR4], R2 ;  /* 0x00000002ff0075a7 */ /* 0x000ea40008001104 */
[----:B--2---:R-:W-:Y:S05]  /*3f70*/  @!P0 BRA `(.L_x_77) ;  /* 0x0000003c00948947 */ /* 0x004fea0003800000 */
.L_x_139:
        /* <DEDUP_REMOVED lines=9> */
.L_x_141:
        /* <DEDUP_REMOVED lines=9> */
.L_x_143:
[----:B------:R-:W-:-:S04]  /*40a0*/  UIADD3 UR4, UPT, UPT, UR4, 0x1, URZ ;  /* 0x0000000104047890 */ /* 0x000fc8000fffe0ff */
[----:B------:R-:W-:-:S04]  /*40b0*/  UISETP.NE.AND UP0, UPT, UR4, 0x4, UPT ;  /* 0x000000040400788c */ /* 0x000fc8000bf05270 */
[----:B------:R-:W-:Y:S02]  /*40c0*/  USEL UR5, URZ, 0x1, UP0 ;  /* 0x00000001ff057887 */ /* 0x000fe40008000000 */
[----:B------:R-:W-:-:S04]  /*40d0*/  USEL UR4, UR4, URZ, UP0 ;  /* 0x000000ff04047287 */ /* 0x000fc80008000000 */
[----:B------:R-:W-:Y:S01]  /*40e0*/  ULEA UR4, UR4, UR7, 0x3 ;  /* 0x0000000704047291 */ /* 0x000fe2000f8e18ff */
[----:B------:R-:W-:-:S04]  /*40f0*/  LOP3.LUT R2, R2, UR5, RZ, 0x3c, !PT ;  /* 0x0000000502027c12 */ /* 0x000fc8000f8e3cff */
[----:B------:R-:W-:Y:S01]  /*4100*/  SHF.L.U32 R2, R2, 0x1f, RZ ;  /* 0x0000001f02027819 */ /* 0x000fe200000006ff */
[----:B-1----:R-:W-:-:S04]  /*4110*/  IMAD.U32 R0, RZ, RZ, UR4 ;  /* 0x00000004ff007e24 */ /* 0x002fc8000f8e00ff */
[----:B------:R1:W2:Y:S03]  /*4120*/  SYNCS.PHASECHK.TRANS64.TRYWAIT P0, [R0+URZ], R2 ;  /* 0x00000002000075a7 */ /* 0x0002a600080011ff */
[----:B--2---:R-:W-:Y:S05]  /*4130*/  @!P0 NANOSLEEP.SYNCS 0x989680 ;  /* 0x009896800000895d */ /* 0x004fea0003900000 */
[----:B------:R-:W2:Y:S02]  /*4140*/  @!P0 SYNCS.PHASECHK.TRANS64 P0, [R0+URZ], R2 ;  /* 0x00000002000085a7 */ /* 0x000ea400080010ff */
[----:B--2---:R-:W-:Y:S05]  /*4150*/  @P0 BRA `(.L_x_80) ;  /* 0x0000000000200947 */ /* 0x004fea0003800000 */
.L_x_81:
[----:B--2---:R2:W4:Y:S02]  /*4160*/  SYNCS.PHASECHK.TRANS64.TRYWAIT P0, [R0+URZ], R2 ;  /* 0x00000002000075a7 */ /* 0x00452400080011ff */
[----:B----4-:R-:W-:Y:S05]  /*4170*/  @!P0 NANOSLEEP.SYNCS 0x989680 ;  /* 0x009896800000895d */ /* 0x010fea0003900000 */
[----:B------:R-:W4:Y:S02]  /*4180*/  @!P0 SYNCS.PHASECHK.TRANS64 P0, [R0+URZ], R2 ;  /* 0x00000002000085a7 */ /* 0x000f2400080010ff */
[----:B----4-:R-:W-:Y:S05]  /*4190*/  @!P0 BRA `(.L_x_81) ;  /* 0xfffffffc00f08947 */ /* 0x010fea000383ffff */
[----:B------:R-:W-:Y:S05]  /*41a0*/  BRA `(.L_x_80) ;  /* 0x00000000000c7947 */ /* 0x000fea0003800000 */
.L_x_76:
[----:B------:R-:W-:-:S04]  /*41b0*/  UIADD3 UR4, UPT, UPT, UR26, 0xf0, URZ ;  /* 0x000000f01a047890 */ /* 0x000fc8000fffe0ff */
[----:B------:R-:W-:-:S09]  /*41c0*/  UPRMT UR4, UR47, 0x654, UR4 ;  /* 0x000006542f047896 */ /* 0x000fd20008000004 */
[----:B------:R-:W-:Y:S03]  /*41d0*/  SYNCS.ARRIVE.TRANS64.RED.A1T0 RZ, [UR4], RZ ;  /* 0x000000ffffff79a7 */ /* 0x000fe60008100404 */
.L_x_80:
[----:B-12---:R-:W-:Y:S01]  /*41e0*/  SHF.L.U32 R2, RZ, 0x1f, RZ ;  /* 0x0000001fff027819 */ /* 0x006fe200000006ff */
[----:B------:R-:W-:Y:S01]  /*41f0*/  UIADD3 UR4, UPT, UPT, UR26, 0xf0, URZ ;  /* 0x000000f01a047890 */ /* 0x000fe2000fffe0ff */
[----:B------:R-:W-:Y:S02]  /*4200*/  PLOP3.LUT P0, PT, PT, PT, UP1, 0x80, 0x8 ;  /* 0x000000000008781c */ /* 0x000fe40003f0f018 */
[----:B------:R-:W1:Y:S02]  /*4210*/  SYNCS.PHASECHK.TRANS64.TRYWAIT P1, [UR26+0xf0], R2 ;  /* 0x0000f002ff0075a7 */ /* 0x000e64000802111a */
[----:B-1----:R-:W-:Y:S09]  /*4220*/  @!P1 BRA `(.L_x_82) ;  /* 0x0000003c00309947 */ /* 0x002ff20003800000 */
.L_x_145:
[----:B------:R-:W-:Y:S01]  /*4230*/  @!UP1 UPRMT UR4, UR47, 0x654, UR4 ;  /* 0x000006542f049896 */ /* 0x000fe20008000004 */
[----:B------:R-:W-:Y:S01]  /*4240*/  UMOV UR5, 0xffff ;  /* 0x0000ffff00057882 */ /* 0x000fe20000000000 */
[----:B------:R-:W-:-:S07]  /*4250*/  UMOV UR6, 0x1 ;  /* 0x0000000100067882 */ /* 0x000fce0000000000 */
[----:B------:R-:W-:Y:S01]  /*4260*/  @!P0 SYNCS.ARRIVE.TRANS64.RED.A1T0 RZ, [UR4], RZ ;  /* 0x000000ffffff89a7 */ /* 0x000fe20008100404 */
[----:B------:R-:W-:Y:S01]  /*4270*/  NOP ;  /* 0x0000000000007918 */ /* 0x000fe20000000000 */
[----:B-1----:R-:W1:Y:S01]  /*4280*/  LDS R0, [UR8+0x14] ;  /* 0x00001408ff007984 */ /* 0x002e620008000800 */
[----:B------:R-:W-:-:S04]  /*4290*/  ULOP3.LUT UR4, UR44, 0xffff, URZ, 0xc0, !UPT ;  /* 0x0000ffff2c047892 */ /* 0x000fc8000f8ec0ff */
[----:B------:R-:W-:-:S04]  /*42a0*/  USHF.R.U32.HI UR4, URZ, 0x5, UR4 ;  /* 0x00000005ff047899 */ /* 0x000fc80008011604 */
[----:B------:R-:W-:Y:S02]  /*42b0*/  USHF.L.U32 UR5, UR5, UR4, URZ ;  /* 0x0000000405057299 */ /* 0x000fe400080006ff */
[----:B------:R-:W-:-:S04]  /*42c0*/  USHF.L.U32 UR4, UR6, UR4, URZ ;  /* 0x0000000406047299 */ /* 0x000fc800080006ff */
[----:B-1----:R-:W-:-:S04]  /*42d0*/  LOP3.LUT R0, R0, UR5, RZ, 0xc0, !PT ;  /* 0x0000000500007c12 */ /* 0x002fc8000f8ec0ff */
[----:B------:R-:W-:-:S13]  /*42e0*/  ISETP.NE.AND P0, PT, R0, UR5, PT ;  /* 0x0000000500007c0c */ /* 0x000fda000bf05270 */
[----:B------:R-:W-:Y:S05]  /*42f0*/  @P0 BRA `(.L_x_83) ;  /* 0x0000000000580947 */ /* 0x000fea0003800000 */
[----:B------:R-:W1:Y:S02]  /*4300*/  LDS R0, [UR8+0x18] ;  /* 0x00001808ff007984 */ /* 0x000e640008000800 */
[----:B-1----:R-:W-:-:S04]  /*4310*/  LOP3.LUT R0, R0, UR4, RZ, 0xc0, !PT ;  /* 0x0000000400007c12 */ /* 0x002fc8000f8ec0ff */
[----:B------:R-:W-:-:S13]  /*4320*/  ISETP.NE.AND P0, PT, R0, UR4, PT ;  /* 0x0000000400007c0c */ /* 0x000fda000bf05270 */
[----:B------:R-:W-:Y:S05]  /*4330*/  @P0 BRA `(.L_x_84) ;  /* 0x00000000003c0947 */ /* 0x000fea0003800000 */
[----:B------:R-:W1:Y:S01]  /*4340*/  S2R R2, SR_LANEID ;  /* 0x0000000000027919 */ /* 0x000e620000000000 */
[----:B------:R-:W-:-:S06]  /*4350*/  ULOP3.LUT UR5, URZ, UR5, URZ, 0x33, !UPT ;  /* 0x00000005ff057292 */ /* 0x000fcc000f8e33ff */
[----:B------:R-:W-:-:S04]  /*4360*/  IMAD.U32 R0, RZ, RZ, UR5 ;  /* 0x00000005ff007e24 */ /* 0x000fc8000f8e00ff */
[----:B------:R2:W4:Y:S02]  /*4370*/  REDUX UR7, R0 ;  /* 0x00000000000773c4 */ /* 0x0005240000000000 */
[----:B------:R1:W-:Y:S01]  /*4380*/  UTCATOMSWS.AND URZ, UR5 ;  /* 0x0000000500ff79e3 */ /* 0x0003e20008000000 */
[----:B--2---:R-:W-:Y:S01]  /*4390*/  LOP3.LUT R0, RZ, UR4, RZ, 0x33, !PT ;  /* 0x00000004ff007c12 */ /* 0x004fe2000f8e33ff */
[----:B------:R-:W-:Y:S02]  /*43a0*/  VOTEU.ANY UR4, UPT, PT ;  /* 0x0000000000047886 */ /* 0x000fe400038e0100 */
[----:B------:R-:W-:Y:S02]  /*43b0*/  UFLO.U32 UR4, UR4 ;  /* 0x00000004000472bd */ /* 0x000fe400080e0000 */
[----:B------:R-:W2:Y:S04]  /*43c0*/  REDUX UR6, R0 ;  /* 0x00000000000673c4 */ /* 0x000ea80000000000 */
[----:B-1----:R-:W-:-:S02]  /*43d0*/  ISETP.EQ.U32.AND P0, PT, R2, UR4, PT ;  /* 0x0000000402007c0c */ /* 0x002fc4000bf02070 */
[----:B----4-:R-:W-:-:S11]  /*43e0*/  MOV R2, UR7 ;  /* 0x0000000700027c02 */ /* 0x010fd60008000f00 */
[----:B------:R1:W-:Y:S01]  /*43f0*/  @P0 ATOMS.AND RZ, [UR8+0x14], R2 ;  /* 0x00001402ffff098c */ /* 0x0003e2000a800008 */
[----:B--2---:R-:W-:-:S05]  /*4400*/  IMAD.U32 R0, RZ, RZ, UR6 ;  /* 0x00000006ff007e24 */ /* 0x004fca000f8e00ff */
[----:B------:R1:W-:Y:S01]  /*4410*/  @P0 ATOMS.AND RZ, [UR8+0x18], R0 ;  /* 0x00001800ffff098c */ /* 0x0003e2000a800008 */
[----:B------:R-:W-:Y:S05]  /*4420*/  BRA `(.L_x_85) ;  /* 0x0000000000147947 */ /* 0x000fea0003800000 */
.L_x_84:
[----:B------:R-:W-:Y:S02]  /*4430*/  MOV R2, 0x4450 ;  /* 0x0000445000027802 */ /* 0x000fe40000000f00 */
[----:B---3-5:R-:W-:Y:S05]  /*4440*/  CALL.REL.NOINC `($__internal_0_$__cuda_sm10x_tcgen05_guardrail_trap_col_being_dealloced_not_returned_by_alloc) ;  /* 0x0000003c00447944 */ /* 0x028fea0003c00000 */
[----:B------:R-:W-:Y:S05]  /*4450*/  BRA `(.L_x_85) ;  /* 0x0000000000087947 */ /* 0x000fea0003800000 */
.L_x_83:
[----:B------:R-:W-:Y:S02]  /*4460*/  MOV R2, 0x4480 ;  /* 0x0000448000027802 */ /* 0x000fe40000000f00 */
[----:B---3-5:R-:W-:Y:S05]  /*4470*/  CALL.REL.NOINC `($__internal_2_$__cuda_sm10x_tcgen05_guardrail_trap_unallocated_columns_being_dealloced) ;  /* 0x0000003c00507944 */ /* 0x028fea0003c00000 */
.L_x_85:
[----:B------:R-:W-:Y:S01]  /*4480*/  NOP ;  /* 0x0000000000007918 */ /* 0x000fe20000000000 */
[----:B------:R-:W-:Y:S05]  /*4490*/  EXIT ;  /* 0x000000000000794d */ /* 0x000fea0003800000 */
.L_x_56:
[----:B------:R-:W-:-:S09]  /*44a0*/  UISETP.NE.OR UP0, UPT, UR13, 0x3, !UP3 ;  /* 0x000000030d00788c */ /* 0x000fd2000df05670 */
[----:B------:R-:W-:Y:S05]  /*44b0*/  BRA.U UP0, `(.L_x_86) ;  /* 0x0000000d000c7547 */ /* 0x000fea000b800000 */
[----:B------:R-:W1:Y:S01]  /*44c0*/  S2UR UR10, SR_CgaCtaId ;  /* 0x00000000000a79c3 */ /* 0x000e620000008800 */
[----:B------:R-:W2:Y:S01]  /*44d0*/  LDCU UR26, c[0x0][0x370] ;  /* 0x00006e00ff1a77ac */ /* 0x000ea20008000800 */
[----:B------:R-:W-:Y:S02]  /*44e0*/  HFMA2 R13, -RZ, RZ, 0, 0 ;  /* 0x00000000ff0d7431 */ /* 0x000fe400000001ff */
[----:B------:R-:W-:Y:S01]  /*44f0*/  IMAD.MOV.U32 R15, RZ, RZ, 0x1 ;  /* 0x00000001ff0f7424 */ /* 0x000fe200078e00ff */
[----:B------:R-:W-:Y:S01]  /*4500*/  MOV R12, 0x2000 ;  /* 0x00002000000c7802 */ /* 0x000fe20000000f00 */
[----:B------:R-:W2:Y:S01]  /*4510*/  LDCU.128 UR28, c[0x0][0xb10] ;  /* 0x00016200ff1c77ac */ /* 0x000ea20008000c00 */
[----:B------:R-:W-:Y:S01]  /*4520*/  IMAD.MOV.U32 R14, RZ, RZ, RZ ;  /* 0x000000ffff0e7224 */ /* 0x000fe200078e00ff */
[----:B------:R-:W3:Y:S01]  /*4530*/  LDC.64 R16, c[0x0][0x348] ;  /* 0x0000d200ff107b82 */ /* 0x000ee20000000a00 */
[----:B------:R-:W4:Y:S01]  /*4540*/  LDCU UR25, c[0x0][0x374] ;  /* 0x00006e80ff1977ac */ /* 0x000f220008000800 */
[----:B------:R-:W1:Y:S06]  /*4550*/  LDCU UR16, c[0x0][0xb0c] ;  /* 0x00016180ff1077ac */ /* 0x000e6c0008000800 */
[----:B------:R-:W3:Y:S01]  /*4560*/  LDC.64 R2, c[0x0][0x888] ;  /* 0x00022200ff027b82 */ /* 0x000ee20000000a00 */
[----:B------:R-:W1:Y:S01]  /*4570*/  LDCU UR35, c[0x0][0xb20] ;  /* 0x00016400ff2377ac */ /* 0x000e620008000800 */
[----:B------:R-:W1:Y:S06]  /*4580*/  LDCU UR4, c[0x0][0xb30] ;  /* 0x00016600ff0477ac */ /* 0x000e6c0008000800 */
[----:B------:R-:W3:Y:S01]  /*4590*/  LDC.64 R4, c[0x0][0x890] ;  /* 0x00022400ff047b82 */ /* 0x000ee20000000a00 */
[----:B------:R-:W-:Y:S01]  /*45a0*/  UMOV UR17, 0x400 ;  /* 0x0000040000117882 */ /* 0x000fe20000000000 */
[----:B--2---:R-:W-:-:S02]  /*45b0*/  UIMAD.WIDE.U32 UR6, UR26, UR28, URZ ;  /* 0x0000001c1a0672a5 */ /* 0x004fc4000f8e00ff */
[----:B----4-:R-:W-:Y:S02]  /*45c0*/  UIMAD.WIDE.U32 UR8, UR25, UR31, URZ ;  /* 0x0000001f190872a5 */ /* 0x010fe4000f8e00ff */
[----:B-1----:R-:W-:Y:S02]  /*45d0*/  ULEA UR17, UR10, UR17, 0x18 ;  /* 0x000000110a117291 */ /* 0x002fe4000f8ec0ff */
[----:B------:R-:W-:Y:S02]  /*45e0*/  UPLOP3.LUT UP3, UPT, UPT, UPT, UPT, 0x40, 0x4 ;  /* 0x000000000004789c */ /* 0x000fe40003f6e870 */
[----:B------:R-:W-:Y:S01]  /*45f0*/  UIADD3 UR27, UPT, UPT, UR17, 0x50, URZ ;  /* 0x00000050111b7890 */ /* 0x000fe2000fffe0ff */
[----:B------:R-:W-:Y:S01]  /*4600*/  UMOV UR6, UR7 ;  /* 0x0000000700067c82 */ /* 0x000fe20008000000 */
[----:B------:R-:W-:Y:S01]  /*4610*/  UMOV UR32, UR9 ;  /* 0x0000000900207c82 */ /* 0x000fe20008000000 */
[----:B------:R-:W-:Y:S02]  /*4620*/  UISETP.GE.AND UP0, UPT, UR40, 0x1, UPT ;  /* 0x000000012800788c */ /* 0x000fe4000bf06270 */
[----:B------:R-:W-:Y:S01]  /*4630*/  UISETP.NE.AND UP4, UPT, UR40, 0x1, UPT ;  /* 0x000000012800788c */ /* 0x000fe2000bf85270 */
[----:B------:R-:W1:Y:S01]  /*4640*/  LDCU.64 UR14, c[0x0][0xb28] ;  /* 0x00016500ff0e77ac */ /* 0x000e620008000a00 */
[----:B------:R-:W-:-:S02]  /*4650*/  UISETP.NE.AND UP6, UPT, UR16, 0x1, UPT ;  /* 0x000000011000788c */ /* 0x000fc4000bfc5270 */
[----:B------:R-:W-:Y:S02]  /*4660*/  UISETP.NE.AND UP5, UPT, UR30, 0x1, UPT ;  /* 0x000000011e00788c */ /* 0x000fe4000bfa5270 */
[----:B------:R-:W-:Y:S02]  /*4670*/  UPRMT UR27, UR10, 0x654, UR27 ;  /* 0x000006540a1b7896 */ /* 0x000fe4000800001b */
[----:B------:R-:W-:Y:S02]  /*4680*/  USHF.R.U32.HI UR33, URZ, UR29, UR6 ;  /* 0x0000001dff217299 */ /* 0x000fe40008011606 */
[----:B------:R-:W-:Y:S02]  /*4690*/  USHF.R.U32.HI UR32, URZ, UR35, UR32 ;  /* 0x00000023ff207299 */ /* 0x000fe40008011620 */
[----:B------:R-:W-:-:S11]  /*46a0*/  UISETP.NE.AND UP2, UPT, UR4, 0x1, UPT ;  /* 0x000000010400788c */ /* 0x000fd6000bf45270 */
.L_x_94:
[C---:B------:R-:W-:Y:S02]  /*46b0*/  LEA R7, R14.reuse, UR17, 0x3 ;  /* 0x000000110e077c11 */ /* 0x040fe4000f8e18ff */
[----:B------:R-:W-:Y:S02]  /*46c0*/  SHF.L.U32 R0, R13, 0x1f, RZ ;  /* 0x0000001f0d007819 */ /* 0x000fe400000006ff */
[----:B------:R-:W-:Y:S02]  /*46d0*/  LEA R8, R14, UR17, 0x4 ;  /* 0x000000110e087c11 */ /* 0x000fe4000f8e20ff */
[----:B--2---:R-:W2:Y:S02]  /*46e0*/  SYNCS.PHASECHK.TRANS64.TRYWAIT P0, [R7+URZ+0x70], R0 ;  /* 0x00007000070075a7 */ /* 0x004ea400080011ff */
[----:B--2---:R-:W-:Y:S05]  /*46f0*/  @!P0 BRA `(.L_x_87) ;  /* 0x0000003800148947 */ /* 0x004fea0003800000 */
.L_x_146:
[----:B------:R-:W4:Y:S01]  /*4700*/  LDS.128 R8, [R8+0x100] ;  /* 0x0001000008087984 */ /* 0x000f220000000c00 */
[----:B------:R-:W-:Y:S01]  /*4710*/  UISETP.GE.AND UP0, UPT, UR40, 0x1, UPT ;  /* 0x000000012800788c */ /* 0x000fe2000bf06270 */
[----:B------:R-:W-:Y:S01]  /*4720*/  @!PT LDS RZ, [RZ] ;  /* 0x00000000fffff984 */ /* 0x000fe20000000800 */
[----:B------:R-:W-:Y:S01]  /*4730*/  @!PT LDS RZ, [RZ] ;  /* 0x00000000fffff984 */ /* 0x000fe20000000800 */
[----:B------:R-:W-:Y:S01]  /*4740*/  @!PT LDS RZ, [RZ] ;  /* 0x00000000fffff984 */ /* 0x000fe20000000800 */
[----:B------:R-:W-:Y:S01]  /*4750*/  @!PT LDS RZ, [RZ] ;  /* 0x00000000fffff984 */ /* 0x000fe20000000800 */
[----:B------:R1:W-:Y:S06]  /*4760*/  MEMBAR.ALL.CTA ;  /* 0x0000000000007992 */ /* 0x0003ec0000008000 */
[----:B-1----:R-:W1:Y:S01]  /*4770*/  FENCE.VIEW.ASYNC.S ;  /* 0x00000000000073c6 */ /* 0x002e620000000000 */
[----:B----4-:R-:W-:Y:S11]  /*4780*/  LOP3.LUT P0, RZ, R10, 0x1, RZ, 0xc0, !PT ;  /* 0x000000010aff7812 */ /* 0x010ff6000780c0ff */
[----:B------:R-:W-:Y:S02]  /*4790*/  @!UPT UIADD3 URZ, UPT, UPT, URZ, URZ, URZ ;  /* 0x000000fffffff290 */ /* 0x000fe4000fffe0ff */
[----:B-1----:R-:W-:Y:S01]  /*47a0*/  VOTEU.ANY UP1, P0 ;  /* 0x0000000000ff7886 */ /* 0x002fe20000020100 */
[----:B------:R-:W-:Y:S11]  /*47b0*/  PLOP3.LUT P0, PT, PT, PT, UP1, 0x80, 0x8 ;  /* 0x000000000008781c */ /* 0x000ff60003f0f018 */
[----:B------:R-:W-:Y:S02]  /*47c0*/  @!UPT UIADD3 URZ, UPT, UPT, URZ, URZ, URZ ;  /* 0x000000fffffff290 */ /* 0x000fe4000fffe0ff */
[----:B--2---:R-:W-:Y:S02]  /*47d0*/  @P0 SHF.R.U32.HI R0, RZ, 0x10, R9 ;  /* 0x00000010ff000819 */ /* 0x004fe40000011609 */
[----:B------:R-:W-:Y:S02]  /*47e0*/  @P0 MOV R6, R8 ;  /* 0x0000000800060202 */ /* 0x000fe40000000f00 */
[----:B------:R-:W-:Y:S01]  /*47f0*/  @P0 R2UR UR4, R0 ;  /* 0x00000000000402ca */ /* 0x000fe200000e0000 */
[----:B------:R-:W-:Y:S01]  /*4800*/  VIADD R0, R7, 0x80 ;  /* 0x0000008007007836 */ /* 0x000fe20000000000 */
[----:B------:R-:W-:Y:S02]  /*4810*/  @P0 LOP3.LUT R8, R9, 0xffff, RZ, 0xc0, !PT ;  /* 0x0000ffff09080812 */ /* 0x000fe400078ec0ff */
[----:B------:R-:W-:Y:S02]  /*4820*/  @P0 R2UR UR6, R6 ;  /* 0x00000000060602ca */ /* 0x000fe400000e0000 */
[----:B------:R-:W-:Y:S02]  /*4830*/  PRMT R0, RZ, 0x654, R0 ;  /* 0x00000654ff007816 */ /* 0x000fe40000000000 */
[----:B------:R-:W-:Y:S02]  /*4840*/  @P0 R2UR UR5, R8 ;  /* 0x00000000080502ca */ /* 0x000fe400000e0000 */
[----:B------:R1:W-:Y:S03]  /*4850*/  SYNCS.ARRIVE.TRANS64.RED.A1T0 RZ, [R0+URZ], RZ ;  /* 0x000000ff00ff79a7 */ /* 0x0003e600081004ff */
[----:B------:R-:W-:Y:S04]  /*4860*/  @UP1 UMOV UR24, UR4 ;  /* 0x0000000400181c82 */ /* 0x000fe80008000000 */
[----:B------:R-:W-:Y:S04]  /*4870*/  @UP1 UMOV UR13, UR6 ;  /* 0x00000006000d1c82 */ /* 0x000fe80008000000 */
[----:B------:R-:W-:Y:S01]  /*4880*/  @UP1 UMOV UR7, UR5 ;  /* 0x0000000500071c82 */ /* 0x000fe20008000000 */
[----:B------:R-:W-:Y:S05]  /*4890*/  BRA.U !UP0, `(.L_x_88) ;  /* 0x0000000108a47547 */ /* 0x000fea000b800000 */
[----:B------:R-:W-:Y:S02]  /*48a0*/  UIMAD.WIDE.U32 UR10, UR7, UR31, URZ ;  /* 0x0000001f070a72a5 */ /* 0x000fe4000f8e00ff */
[----:B------:R-:W-:Y:S02]  /*48b0*/  UIMAD.WIDE.U32 UR18, UR13, UR28, URZ ;  /* 0x0000001c0d1272a5 */ /* 0x000fe4000f8e00ff */
[----:B------:R-:W-:Y:S02]  /*48c0*/  USEL UR4, UR25, UR32, !UP5 ;  /* 0x0000002019047287 */ /* 0x000fe4000e800000 */
[----:B------:R-:W-:Y:S02]  /*48d0*/  USEL UR8, UR26, UR33, !UP6 ;  /* 0x000000211a087287 */ /* 0x000fe4000f000000 */
[----:B------:R-:W-:Y:S02]  /*48e0*/  UIMAD.WIDE.U32 UR20, UR4, UR14, URZ ;  /* 0x0000000e041472a5 */ /* 0x000fe4000f8e00ff */
[----:B------:R-:W-:Y:S01]  /*48f0*/  UIMAD.WIDE.U32 UR22, UR8, UR14, URZ ;  /* 0x0000000e081672a5 */ /* 0x000fe2000f8e00ff */
[----:B------:R-:W-:Y:S02]  /*4900*/  UMOV UR5, UR11 ;  /* 0x0000000b00057c82 */ /* 0x000fe40008000000 */
[----:B------:R-:W-:Y:S03]  /*4910*/  USHF.R.U32.HI UR6, URZ, UR35, UR5 ;  /* 0x00000023ff067299 */ /* 0x000fe60008011605 */
[----:B------:R-:W-:Y:S01]  /*4920*/  UMOV UR5, UR19 ;  /* 0x0000001300057c82 */ /* 0x000fe20008000000 */
[----:B------:R-:W-:Y:S02]  /*4930*/  USEL UR6, UR7, UR6, !UP5 ;  /* 0x0000000607067287 */ /* 0x000fe4000e800000 */
[----:B------:R-:W-:Y:S02]  /*4940*/  USHF.R.U32.HI UR9, URZ, UR29, UR5 ;  /* 0x0000001dff097299 */ /* 0x000fe40008011605 */
[----:B------:R-:W-:Y:S01]  /*4950*/  UIMAD.WIDE.U32 UR10, UR6, UR14, URZ ;  /* 0x0000000e060a72a5 */ /* 0x000fe2000f8e00ff */
[----:B------:R-:W-:Y:S02]  /*4960*/  UMOV UR5, UR21 ;  /* 0x0000001500057c82 */ /* 0x000fe40008000000 */
[----:B------:R-:W-:Y:S03]  /*4970*/  @UP4 USHF.R.U32.HI UR4, URZ, UR15, UR5 ;  /* 0x0000000fff044299 */ /* 0x000fe60008011605 */
[----:B------:R-:W-:Y:S01]  /*4980*/  UMOV UR5, UR23 ;  /* 0x0000001700057c82 */ /* 0x000fe20008000000 */
[----:B------:R-:W-:Y:S02]  /*4990*/  UIMAD UR4, UR40, UR4, URZ ;  /* 0x00000004280472a4 */ /* 0x000fe4000f8e02ff */
[----:B------:R-:W-:Y:S02]  /*49a0*/  @UP4 USHF.R.U32.HI UR8, URZ, UR15, UR5 ;  /* 0x0000000fff084299 */ /* 0x000fe40008011605 */
[----:B------:R-:W-:Y:S02]  /*49b0*/  USEL UR5, UR13, UR9, !UP6 ;  /* 0x000000090d057287 */ /* 0x000fe4000f000000 */
[----:B------:R-:W-:Y:S02]  /*49c0*/  UIMAD UR9, UR40, UR8, URZ ;  /* 0x00000008280972a4 */ /* 0x000fe4000f8e02ff */
[----:B------:R-:W-:Y:S03]  /*49d0*/  UISETP.GE.AND UP0, UPT, UR6, UR4, UPT ;  /* 0x000000040600728c */ /* 0x000fe6000bf06270 */
[----:B------:R-:W-:Y:S01]  /*49e0*/  UMOV UR4, UR11 ;  /* 0x0000000b00047c82 */ /* 0x000fe20008000000 */
[----:B------:R-:W-:Y:S02]  /*49f0*/  UISETP.GE.OR UP0, UPT, UR5, UR9, UP0 ;  /* 0x000000090500728c */ /* 0x000fe40008706670 */
[----:B------:R-:W-:Y:S02]  /*4a00*/  USHF.R.U32.HI UR4, URZ, UR15, UR4 ;  /* 0x0000000fff047299 */ /* 0x000fe40008011604 */
[----:B------:R-:W-:Y:S02]  /*4a10*/  UIMAD.WIDE.U32 UR10, UR5, UR14, URZ ;  /* 0x0000000e050a72a5 */ /* 0x000fe4000f8e00ff */
[----:B------:R-:W-:Y:S04]  /*4a20*/  USEL UR12, UR6, UR4, !UP4 ;  /* 0x00000004060c7287 */ /* 0x000fe8000e000000 */
[----:B------:R-:W-:Y:S01]  /*4a30*/  UIADD3 UR9, UPT, UPT, -UR12, URZ, URZ ;  /* 0x000000ff0c097290 */ /* 0x000fe2000fffe1ff */
[----:B------:R-:W-:Y:S02]  /*4a40*/  @!UP0 UMOV UR4, UR11 ;  /* 0x0000000b00048c82 */ /* 0x000fe40008000000 */
[----:B------:R-:W-:Y:S02]  /*4a50*/  @!UP0 USHF.R.U32.HI UR4, URZ, UR15, UR4 ;  /* 0x0000000fff048299 */ /* 0x000fe40008011604 */
[----:B------:R-:W-:Y:S02]  /*4a60*/  UIMAD UR9, UR40, UR9, UR6 ;  /* 0x00000009280972a4 */ /* 0x000fe4000f8e0206 */
[----:B------:R-:W-:Y:S04]  /*4a70*/  @!UP0 USEL UR4, UR5, UR4, !UP4 ;  /* 0x0000000405048287 */ /* 0x000fe8000e000000 */
[----:B------:R-:W-:Y:S02]  /*4a80*/  @!UP0 UIMAD UR9, UR8, UR9, UR4 ;  /* 0x00000009080982a4 */ /* 0x000fe4000f8e0204 */
[----:B------:R-:W-:Y:S02]  /*4a90*/  @!UP0 UIADD3 UR10, UPT, UPT, UR12, -UR4, URZ ;  /* 0x800000040c0a8290 */ /* 0x000fe4000fffe0ff */
[----:B------:R-:W-:Y:S02]  /*4aa0*/  UIADD3 UR4, UPT, UPT, -UR5, URZ, URZ ;  /* 0x000000ff05047290 */ /* 0x000fe4000fffe1ff */
[----:B------:R-:W-:Y:S02]  /*4ab0*/  UIADD3 UR8, UPT, UPT, -UR6, URZ, URZ ;  /* 0x000000ff06087290 */ /* 0x000fe4000fffe1ff */
[----:B------:R-:W-:Y:S02]  /*4ac0*/  @!UP0 UIMAD UR6, UR10, UR40, UR5 ;  /* 0x000000280a0682a4 */ /* 0x000fe4000f8e0205 */
[----:B------:R-:W-:Y:S02]  /*4ad0*/  UIMAD UR13, UR16, UR4, UR13 ;  /* 0x00000004100d72a4 */ /* 0x000fe4000f8e020d */
[----:B------:R-:W-:Y:S01]  /*4ae0*/  UIMAD UR7, UR30, UR8, UR7 ;  /* 0x000000081e0772a4 */ /* 0x000fe2000f8e0207 */
[----:B------:R-:W-:Y:S02]  /*4af0*/  @!UP0 UMOV UR5, UR9 ;  /* 0x0000000900058c82 */ /* 0x000fe40008000000 */
[----:B------:R-:W-:Y:S02]  /*4b00*/  UIMAD UR13, UR5, UR16, UR13 ;  /* 0x00000010050d72a4 */ /* 0x000fe4000f8e020d */
[----:B------:R-:W-:Y:S11]  /*4b10*/  UIMAD UR7, UR6, UR30, UR7 ;  /* 0x0000001e060772a4 */ /* 0x000ff6000f8e0207 */
[----:B------:R-:W-:Y:S01]  /*4b20*/  @!UPT UIADD3 URZ, UPT, UPT, URZ, URZ, URZ ;  /* 0x000000fffffff290 */ /* 0x000fe2000fffe0ff */
.L_x_88:
[----:B------:R-:W2:Y:S01]  /*4b30*/  @!UP2 LDCU.128 UR20, c[0x0][0xb10] ;  /* 0x00016200ff14a7ac */ /* 0x000ea20008000c00 */
[C---:B---3--:R-:W-:Y:S02]  /*4b40*/  ISETP.NE.U32.AND P1, PT, R4.reuse, RZ, PT ;  /* 0x000000ff0400720c */ /* 0x048fe40003f25070 */
[----:B------:R-:W-:Y:S02]  /*4b50*/  ISETP.NE.U32.AND P0, PT, R4, RZ, PT ;  /* 0x000000ff0400720c */ /* 0x000fe40003f05070 */
[C---:B------:R-:W-:Y:S02]  /*4b60*/  ISETP.NE.AND.EX P1, PT, R5.reuse, RZ, PT, P1 ;  /* 0x000000ff0500720c */ /* 0x040fe40003f25310 */
[----:B------:R-:W-:Y:S01]  /*4b70*/  ISETP.NE.AND.EX P0, PT, R5, RZ, PT, P0 ;  /* 0x000000ff0500720c */ /* 0x000fe20003f05300 */
[----:B------:R-:W3:Y:S01]  /*4b80*/  @!UP2 LDCU UR5, c[0x0][0xb0c] ;  /* 0x00016180ff05a7ac */ /* 0x000ee20008000800 */
[----:B------:R-:W-:Y:S01]  /*4b90*/  SHF.L.U32 R6, R15, 0x1f, RZ ;  /* 0x0000001f0f067819 */ /* 0x000fe200000006ff */
[----:B--2---:R-:W-:Y:S07]  /*4ba0*/  UIMAD.WIDE.U32 UR8, UR13, UR20, URZ ;  /* 0x000000140d0872a5 */ /* 0x004fee000f8e00ff */
[----:B------:R-:W-:Y:S01]  /*4bb0*/  @!UP2 UMOV UR4, UR9 ;  /* 0x000000090004ac82 */ /* 0x000fe20008000000 */
[----:B---3--:R-:W-:Y:S02]  /*4bc0*/  @!UP2 UISETP.NE.AND UP0, UPT, UR5, 0x1, UPT ;  /* 0x000000010500a88c */ /* 0x008fe4000bf05270 */
[----:B------:R-:W-:Y:S02]  /*4bd0*/  @!UP2 USHF.R.U32.HI UR4, URZ, UR21, UR4 ;  /* 0x00000015ff04a299 */ /* 0x000fe40008011604 */
[----:B------:R-:W-:Y:S02]  /*4be0*/  UIMAD.WIDE.U32 UR8, UR7, UR23, URZ ;  /* 0x00000017070872a5 */ /* 0x000fe4000f8e00ff */
[----:B------:R-:W-:Y:S02]  /*4bf0*/  @!UP2 USEL UR10, UR13, UR4, !UP0 ;  /* 0x000000040d0aa287 */ /* 0x000fe4000c000000 */
[----:B------:R-:W-:Y:S03]  /*4c00*/  @!UP2 UISETP.NE.AND UP0, UPT, UR22, 0x1, UPT ;  /* 0x000000011600a88c */ /* 0x000fe6000bf05270 */
[----:B------:R-:W-:Y:S02]  /*4c10*/  @!UP2 UMOV UR6, UR9 ;  /* 0x000000090006ac82 */ /* 0x000fe40008000000 */
[----:B------:R-:W2:Y:S02]  /*4c20*/  @!UP2 LDCU UR4, c[0x0][0xb20] ;  /* 0x00016400ff04a7ac */ /* 0x000ea40008000800 */
[----:B--2---:R-:W-:Y:S04]  /*4c30*/  @!UP2 USHF.R.U32.HI UR6, URZ, UR4, UR6 ;  /* 0x00000004ff06a299 */ /* 0x004fe80008011606 */
[----:B------:R-:W-:Y:S04]  /*4c40*/  @!UP2 USEL UR6, UR7, UR6, !UP0 ;  /* 0x000000060706a287 */ /* 0x000fe8000c000000 */
[----:B------:R-:W-:Y:S02]  /*4c50*/  @!UP2 UIADD3 UR4, UPT, UPT, -UR10, UR6, URZ ;  /* 0x000000060a04a290 */ /* 0x000fe4000fffe1ff */
[----:B------:R-:W-:Y:S02]  /*4c60*/  @!UP2 UIADD3 UR6, UPT, UPT, UR10, -UR6, URZ ;  /* 0x800000060a06a290 */ /* 0x000fe4000fffe0ff */
[----:B------:R-:W-:Y:S02]  /*4c70*/  @!UP2 UIMAD UR13, UR4, UR5, UR13 ;  /* 0x00000005040da2a4 */ /* 0x000fe4000f8e020d */
[----:B------:R-:W-:Y:S01]  /*4c80*/  @!UP2 UIMAD UR7, UR6, UR22, UR7 ;  /* 0x000000160607a2a4 */ /* 0x000fe2000f8e0207 */
[----:B------:R-:W-:Y:S11]  /*4c90*/  BRA.U UP3, `(.L_x_89) ;  /* 0x0000000103107547 */ /* 0x000ff6000b800000 */
[----:B------:R-:W-:Y:S04]  /*4ca0*/  MOV R7, UR34 ;  /* 0x0000002200077c02 */ /* 0x000fe80008000f00 */
[----:B------:R-:W-:Y:S04]  /*4cb0*/  SHF.L.U32 R7, R7, 0x1f, RZ ;  /* 0x0000001f07077819 */ /* 0x000fe800000006ff */
[----:B------:R-:W2:Y:S02]  /*4cc0*/  SYNCS.PHASECHK.TRANS64.TRYWAIT P2, [UR17+0x68], R7 ;  /* 0x00006807ff0075a7 */ /* 0x000ea40008041111 */
[----:B--2---:R-:W-:Y:S05]  /*4cd0*/  @!P2 BRA `(.L_x_90) ;  /* 0x0000003000b0a947 */ /* 0x004fea0003800000 */
.L_x_89:
[----:B------:R-:W-:Y:S05]  /*4ce0*/  @!P1 BRA `(.L_x_91) ;  /* 0x0000000000309947 */ /* 0x000fea0003800000 */
[----:B------:R-:W-:Y:S01]  /*4cf0*/  ISETP.NE.U32.AND P1, PT, R2, RZ, PT ;  /* 0x000000ff0200720c */ /* 0x000fe20003f25070 */
[----:B------:R-:W2:Y:S01]  /*4d00*/  LDCU.64 UR4, c[0x0][0x358] ;  /* 0x00006b00ff0477ac */ /* 0x000ea20008000a00 */
[----:B------:R-:W-:Y:S02]  /*4d10*/  IMAD.MOV.U32 R141, RZ, RZ, 0x1 ;  /* 0x00000001ff8d7424 */ /* 0x000fe400078e00ff */
[----:B------:R-:W-:Y:S11]  /*4d20*/  ISETP.NE.AND.EX P1, PT, R3, RZ, PT, P1 ;  /* 0x000000ff0300720c */ /* 0x000ff60003f25310 */
[----:B------:R-:W-:Y:S02]  /*4d30*/  @!UPT UIADD3 URZ, UPT, UPT, URZ, URZ, URZ ;  /* 0x000000fffffff290 */ /* 0x000fe4000fffe0ff */
[----:B------:R-:W3:Y:S01]  /*4d40*/  @P1 LDC.64 R8, c[0x0][0x888] ;  /* 0x00022200ff081b82 */ /* 0x000ee20000000a00 */
[----:B-1----:R-:W-:Y:S04]  /*4d50*/  @P1 IMAD R0, R4, UR36, RZ ;  /* 0x0000002404001c24 */ /* 0x002fe8000f8e02ff */
[----:B---3--:R-:W-:Y:S04]  /*4d60*/  @P1 IMAD.WIDE R8, R0, 0x4, R8 ;  /* 0x0000000400081825 */ /* 0x008fe800078e0208 */
[----:B------:R-:W-:Y:S01]  /*4d70*/  HFMA2 R0, -RZ, RZ, 0, 5.9604644775390625e-08 ;  /* 0x00000001ff007431 */ /* 0x000fe200000001ff */
[----:B--2--5:R2:W5:Y:S04]  /*4d80*/  @P1 LDG.E R71, desc[UR4][R8.64] ;  /* 0x0000000408471981 */ /* 0x024568000c1e1900 */
[----:B------:R-:W-:Y:S01]  /*4d90*/  @!P1 PRMT R141, R0, 0x7610, R141 ;  /* 0x00007610008d9816 */ /* 0x000fe2000000008d */
[----:B--2---:R-:W3:Y:S06]  /*4da0*/  @!P1 LDC R71, c[0x0][0x880] ;  /* 0x00022000ff479b82 */ /* 0x004eec0000000800 */
.L_x_91:
[----:B---3-5:R-:W-:Y:S01]  /*4db0*/  @!P0 FSETP.EQ.AND P1, PT, R71, RZ, PT ;  /* 0x000000ff4700820b */ /* 0x028fe20003f22000 */
[----:B------:R-:W-:Y:S01]  /*4dc0*/  @!UPT UIADD3 URZ, UPT, UPT, URZ, URZ, URZ ;  /* 0x000000fffffff290 */ /* 0x000fe2000fffe0ff */
[----:B------:R-:W-:Y:S11]  /*4dd0*/  @!P0 BRA `(.L_x_92) ;  /* 0x0000000000188947 */ /* 0x000ff60003800000 */
[----:B------:R-:W-:Y:S02]  /*4de0*/  LOP3.LUT P0, RZ, R141, 0xff, RZ, 0xc0, !PT ;  /* 0x000000ff8dff7812 */ /* 0x000fe4000780c0ff */
[----:B------:R-:W-:Y:S04]  /*4df0*/  ISETP.NE.U32.AND P1, PT, R2, RZ, PT ;  /* 0x000000ff0200720c */ /* 0x000fe80003f25070 */
[----:B------:R-:W-:Y:S04]  /*4e00*/  ISETP.NE.AND.EX P1, PT, R3, RZ, PT, P1 ;  /* 0x000000ff0300720c */ /* 0x000fe80003f25310 */
[----:B------:R-:W-:Y:S03]  /*4e10*/  PLOP3.LUT P1, PT, P1, PT, PT, 0x8, 0x80 ;  /* 0x000000000080781c */ /* 0x000fe60000f2e170 */
[----:B------:R-:W-:Y:S11]  /*4e20*/  @P0 FSETP.EQ.AND P1, PT, R71, RZ, PT ;  /* 0x000000ff4700020b */ /* 0x000ff60003f22000 */
[----:B------:R-:W-:Y:S02]  /*4e30*/  @!UPT UIADD3 URZ, UPT, UPT, URZ, URZ, URZ ;  /* 0x000000fffffff290 */ /* 0x000fe4000fffe0ff */
.L_x_92:
[----:B------:R-:W2:Y:S01]  /*4e40*/  SYNCS.PHASECHK.TRANS64.TRYWAIT P0, [UR17+0x58], R6 ;  /* 0x00005806ff0075a7 */ /* 0x000ea20008001111 */
[----:B------:R-:W-:Y:S02]  /*4e50*/  ELECT P2, URZ, PT ;  /* 0x0000000000ff782f */ /* 0x000fe40003840000 */
[----:B------:R-:W-:Y:S01]  /*4e60*/  IADD3 R14, PT, PT, R14, 0x1, RZ ;  /* 0x000000010e0e7810 */ /* 0x000fe20007ffe0ff */
[----:B--2---:R-:W-:Y:S10]  /*4e70*/  @!P0 BRA `(.L_x_93) ;  /* 0x0000003000608947 */ /* 0x004ff40003800000 */
.L_x_149:
[----:B------:R-:W-:Y:S01]  /*4e80*/  PLOP3.LUT P1, PT, P1, P2, PT, 0xf2, 0x2f ;  /* 0x00000000002f781c */ /* 0x000fe20000f25e72 */
[----:B------:R-:W-:Y:S01]  /*4e90*/  UMOV UR18, 0x0 ;  /* 0x0000000000127882 */ /* 0x000fe20000000000 */
[----:B------:R-:W-:Y:S01]  /*4ea0*/  UMOV UR19, 0x10000000 ;  /* 0x1000000000137882 */ /* 0x000fe20000000000 */
[----:B------:R-:W-:Y:S01]  /*4eb0*/  UMOV UR12, UR36 ;  /* 0x00000024000c7c82 */ /* 0x000fe20008000000 */
[----:B------:R-:W-:Y:S01]  /*4ec0*/  LOP3.LUT R15, R15, 0x1, RZ, 0x3c, !PT ;  /* 0x000000010f0f7812 */ /* 0x000fe200078e3cff */
[----:B------:R-:W-:Y:S01]  /*4ed0*/  UPLOP3.LUT UP3, UPT, UPT, UPT, UPT, 0x80, 0x8 ;  /* 0x000000000008789c */ /* 0x000fe20003f6f070 */
[----:B------:R-:W-:Y:S07]  /*4ee0*/  UMOV UR36, UR24 ;  /* 0x0000001800247c82 */ /* 0x000fee0008000000 */
[----:B-1----:R-:W-:Y:S01]  /*4ef0*/  @!P1 IADD3 R6, P0, PT, R16, 0x580, RZ ;  /* 0x0000058010069810 */ /* 0x002fe20007f1e0ff */
[----:B------:R-:W-:Y:S03]  /*4f00*/  VOTEU.ALL UP0, P1 ;  /* 0x0000000000ff7886 */ /* 0x000fe60000800000 */
[----:B------:R-:W-:Y:S01]  /*4f10*/  @!P1 R2UR UR5, R6 ;  /* 0x00000000060592ca */ /* 0x000fe200000e0000 */
[----:B------:R-:W-:Y:S01]  /*4f20*/  @!P1 IMAD.X R0, RZ, RZ, R17, P0 ;  /* 0x000000ffff009224 */ /* 0x000fe200000e0611 */
[----:B------:R-:W-:Y:S01]  /*4f30*/  @!UP0 USHF.L.U32 UR10, UR45, 0x6, URZ ;  /* 0x000000062d0a8899 */ /* 0x000fe200080006ff */
[----:B------:R-:W-:Y:S01]  /*4f40*/  ISETP.NE.AND P0, PT, R14, 0x2, PT ;  /* 0x000000020e00780c */ /* 0x000fe20003f05270 */
[----:B------:R-:W-:Y:S02]  /*4f50*/  @!UP0 USHF.L.U32 UR11, UR46, 0x7, URZ ;  /* 0x000000072e0b8899 */ /* 0x000fe400080006ff */
[----:B------:R-:W-:Y:S01]  /*4f60*/  @!P1 R2UR UR4, R0 ;  /* 0x00000000000492ca */ /* 0x000fe200000e0000 */
[----:B------:R-:W-:Y:S01]  /*4f70*/  @!UP0 UIADD3 UR8, UPT, UPT, UR17, 0x200, URZ ;  /* 0x0000020011088890 */ /* 0x000fe2000fffe0ff */
[----:B------:R-:W-:Y:S01]  /*4f80*/  SEL R0, RZ, 0x1, P0 ;  /* 0x00000001ff007807 */ /* 0x000fe20000000000 */
[----:B------:R-:W-:Y:S01]  /*4f90*/  @!UP0 UIADD3 UR9, UPT, UPT, UR17, 0x50, URZ ;  /* 0x0000005011098890 */ /* 0x000fe2000fffe0ff */
[----:B------:R-:W-:Y:S01]  /*4fa0*/  SEL R14, R14, RZ, P0 ;  /* 0x000000ff0e0e7207 */ /* 0x000fe20000000000 */
[----:B------:R-:W-:Y:S01]  /*4fb0*/  VOTEU.ALL UP0, P1 ;  /* 0x0000000000ff7886 */ /* 0x000fe20000800000 */
[----:B------:R-:W-:Y:S01]  /*4fc0*/  LOP3.LUT R13, R13, R0, RZ, 0x3c, !PT ;  /* 0x000000000d0d7212 */ /* 0x000fe200078e3cff */
[----:B------:R-:W-:Y:S01]  /*4fd0*/  IMAD.U32 R6, RZ, RZ, UR5 ;  /* 0x00000005ff067e24 */ /* 0x000fe2000f8e00ff */
[----:B------:R-:W-:Y:S02]  /*4fe0*/  UIADD3 UR45, UPT, UPT, UR7, UR55, URZ ;  /* 0x00000037072d7290 */ /* 0x000fe4000fffe0ff */
[----:B------:R-:W-:Y:S03]  /*4ff0*/  UIADD3 UR46, UPT, UPT, UR13, UR58, URZ ;  /* 0x0000003a0d2e7290 */ /* 0x000fe6000fffe0ff */
[----:B------:R-:W-:Y:S01]  /*5000*/  IMAD.U32 R7, RZ, RZ, UR4 ;  /* 0x00000004ff077e24 */ /* 0x000fe2000f8e00ff */
[----:B------:R-:W-:Y:S04]  /*5010*/  @!P1 R2UR UR4, R6 ;  /* 0x00000000060492ca */ /* 0x000fe800000e0000 */
[----:B------:R-:W-:Y:S11]  /*5020*/  @!P1 R2UR UR5, R7 ;  /* 0x00000000070592ca */ /* 0x000ff600000e0000 */
[----:B------:R-:W-:Y:S02]  /*5030*/  @!UPT UIADD3 URZ, UPT, UPT, URZ, URZ, URZ ;  /* 0x000000fffffff290 */ /* 0x000fe4000fffe0ff */
[----:B------:R2:W-:Y:S01]  /*5040*/  @!UP0 UTMALDG.3D [UR8], [UR4], desc[UR18] ;  /* 0x00001208040085b4 */ /* 0x0005e20008011000 */
[----:B------:R2:W-:Y:S01]  /*5050*/  @!P1 SYNCS.ARRIVE.TRANS64.RED.A0TR RZ, [UR17+0x50], R12 ;  /* 0x0000500cffff99a7 */ /* 0x0005e20008300411 */
[----:B------:R-:W-:Y:S01]  /*5060*/  SYNCS.ARRIVE.TRANS64.RED.A1T0 RZ, [UR27], RZ ;  /* 0x000000ffffff79a7 */ /* 0x000fe2000810041b */
[----:B------:R-:W-:Y:S05]  /*5070*/  BRA.U UP1, `(.L_x_94) ;  /* 0xfffffff5018c7547 */ /* 0x000fea000b83ffff */
[----:B------:R-:W-:Y:S07]  /*5080*/  MOV R0, UR17 ;  /* 0x0000001100007c02 */ /* 0x000fee0008000f00 */
.L_x_95:
[----:B-1----:R-:W-:-:S04]  /*5090*/  SHF.L.U32 R2, R15, 0x1f, RZ ;  /* 0x0000001f0f027819 */ /* 0x002fc800000006ff */
[----:B------:R1:W3:Y:S03]  /*50a0*/  SYNCS.PHASECHK.TRANS64.TRYWAIT P0, [R0+URZ+0x58], R2 ;  /* 0x00005802000075a7 */ /* 0x0002e600080011ff */
[----:B---3--:R-:W-:Y:S05]  /*50b0*/  @!P0 NANOSLEEP.SYNCS 0x989680 ;  /* 0x009896800000895d */ /* 0x008fea0003900000 */
[----:B------:R-:W3:Y:S02]  /*50c0*/  @!P0 SYNCS.PHASECHK.TRANS64 P0, [R0+URZ+0x58], R2 ;  /* 0x00005802000085a7 */ /* 0x000ee400080010ff */
[----:B--23--:R-:W-:Y:S05]  /*50d0*/  @P0 EXIT ;  /* 0x000000000000094d */ /* 0x00cfea0003800000 */
[----:B------:R-:W-:Y:S05]  /*50e0*/  BRA `(.L_x_95) ;  /* 0xfffffffc00e87947 */ /* 0x000fea000383ffff */
.L_x_86:
[----:B------:R-:W-:-:S06]  /*50f0*/  UISETP.GE.AND UP0, UPT, UR13, 0x4, UPT ;  /* 0x000000040d00788c */ /* 0x000fcc000bf06270 */
[----:B------:R-:W-:-:S13]  /*5100*/  PLOP3.LUT P0, PT, PT, PT, UP0, 0x80, 0x8 ;  /* 0x000000000008781c */ /* 0x000fda0003f0f008 */
[----:B------:R-:W-:Y:S05]  /*5110*/  @!P0 EXIT ;  /* 0x000000000000894d */ /* 0x000fea0003800000 */
[----:B------:R-:W1:Y:S08]  /*5120*/  S2UR UR4, SR_CgaCtaId ;  /* 0x00000000000479c3 */ /* 0x000e700000008800 */
[----:B------:R-:W-:Y:S01]  /*5130*/  BAR.SYNC.DEFER_BLOCKING 0x6, 0xa0 ;  /* 0x0182800000007b1d */ /* 0x000fe20000010000 */
[C---:B------:R-:W-:Y:S01]  /*5140*/  IMAD.SHL.U32 R4, R131.reuse, 0x40, RZ ;  /* 0x0000004083047824 */ /* 0x040fe200078e00ff */
[----:B------:R-:W-:Y:S01]  /*5150*/  CS2R R146, SRZ ;  /* 0x0000000000927805 */ /* 0x000fe2000001ff00 */
[C---:B------:R-:W-:Y:S01]  /*5160*/  IMAD.SHL.U32 R140, R131.reuse, 0x8, RZ ;  /* 0x00000008838c7824 */ /* 0x040fe200078e00ff */
[----:B------:R-:W-:Y:S01]  /*5170*/  CS2R R144, SRZ ;  /* 0x0000000000907805 */ /* 0x000fe2000001ff00 */
[C---:B------:R-:W-:Y:S01]  /*5180*/  IMAD.SHL.U32 R148, R131.reuse, 0x10, RZ ;  /* 0x0000001083947824 */ /* 0x040fe200078e00ff */
[----:B------:R-:W-:Y:S01]  /*5190*/  UMOV UR44, 0x400 ;  /* 0x00000400002c7882 */ /* 0x000fe20000000000 */
[----:B------:R-:W-:Y:S01]  /*51a0*/  LOP3.LUT R5, R4, 0x180, RZ, 0xc0, !PT ;  /* 0x0000018004057812 */ /* 0x000fe200078ec0ff */
[----:B------:R-:W2:Y:S01]  /*51b0*/  LDC.64 R136, c[0x0][0x888] ;  /* 0x00022200ff887b82 */ /* 0x000ea20000000a00 */
[----:B------:R-:W-:Y:S01]  /*51c0*/  IMAD.U32 R69, R131, 0x10000, RZ ;  /* 0x0001000083457824 */ /* 0x000fe200078e00ff */
[----:B------:R-:W-:Y:S01]  /*51d0*/  LOP3.LUT R150, R148, 0x20, RZ, 0xc0, !PT ;  /* 0x0000002094967812 */ /* 0x000fe200078ec0ff */
[----:B------:R-:W-:Y:S01]  /*51e0*/  IMAD.MOV.U32 R68, RZ, RZ, RZ ;  /* 0x000000ffff447224 */ /* 0x000fe200078e00ff */
[----:B------:R-:W-:Y:S01]  /*51f0*/  LOP3.LUT R140, R5, 0x30, R140, 0xf8, !PT ;  /* 0x00000030058c7812 */ /* 0x000fe200078ef88c */
[----:B------:R-:W3:Y:S01]  /*5200*/  LDCU UR53, c[0x0][0x370] ;  /* 0x00006e00ff3577ac */ /* 0x000ee20008000800 */
[----:B------:R-:W-:-:S02]  /*5210*/  LOP3.LUT R69, R69, 0x600000, RZ, 0xc0, !PT ;  /* 0x0060000045457812 */ /* 0x000fc400078ec0ff */
[----:B------:R-:W4:Y:S01]  /*5220*/  LDC.64 R138, c[0x0][0x890] ;  /* 0x00022400ff8a7b82 */ /* 0x000f220000000a00 */
[----:B------:R-:W-:Y:S01]  /*5230*/  LOP3.LUT R140, R140, 0x1e40, R4, 0xf8, !PT ;  /* 0x00001e408c8c7812 */ /* 0x000fe200078ef804 */
[----:B------:R-:W2:Y:S01]  /*5240*/  LDCU.64 UR62, c[0x0][0x348] ;  /* 0x00006900ff3e77ac */ /* 0x000ea20008000a00 */
[----:B------:R-:W-:Y:S01]  /*5250*/  LOP3.LUT R148, R148, 0x40, RZ, 0xc0, !PT ;  /* 0x0000004094947812 */ /* 0x000fe200078ec0ff */
[----:B------:R-:W2:Y:S04]  /*5260*/  LDCU UR41, c[0x0][0xb0c] ;  /* 0x00016180ff2977ac */ /* 0x000ea80008000800 */
[----:B------:R-:W2:Y:S01]  /*5270*/  LDC.64 R134, c[0x0][0x8b0] ;  /* 0x00022c00ff867b82 */ /* 0x000ea20000000a00 */
[----:B-1----:R-:W-:Y:S01]  /*5280*/  ULEA UR44, UR4, UR44, 0x18 ;  /* 0x0000002c042c7291 */ /* 0x002fe2000f8ec0ff */
[----:B------:R-:W1:Y:S06]  /*5290*/  LDCU UR61, c[0x0][0xb20] ;  /* 0x00016400ff3d77ac */ /* 0x000e6c0008000800 */
[----:B------:R-:W1:Y:S01]  /*52a0*/  LDC.64 R132, c[0x0][0x8a8] ;  /* 0x00022a00ff847b82 */ /* 0x000e620000000a00 */
[----:B------:R-:W-:Y:S01]  /*52b0*/  VIADD R149, R140, UR44 ;  /* 0x0000002c8c957c36 */ /* 0x000fe20008000000 */
[----:B------:R-:W-:Y:S01]  /*52c0*/  UIADD3 UR4, UPT, UPT, UR44, 0x2200, URZ ;  /* 0x000022002c047890 */ /* 0x000fe2000fffe0ff */
[----:B------:R-:W3:Y:S01]  /*52d0*/  LDS R0, [UR44+0x120] ;  /* 0x0001202cff007984 */ /* 0x000ee20008000800 */
[----:B------:R-:W1:Y:S02]  /*52e0*/  LDCU UR39, c[0x0][0xb30] ;  /* 0x00016600ff2777ac */ /* 0x000e640008000800 */
[----:B------:R-:W-:-:S02]  /*52f0*/  IADD3 R150, PT, PT, -R150, 0x200, R149 ;  /* 0x0000020096967810 */ /* 0x000fc40007ffe195 */
[----:B------:R-:W-:Y:S01]  /*5300*/  IADD3 R149, PT, PT, -R148, 0x200, R149 ;  /* 0x0000020094957810 */ /* 0x000fe20007ffe195 */
[----:B------:R-:W-:Y:S01]  /*5310*/  IMAD.U32 R151, RZ, RZ, UR4 ;  /* 0x00000004ff977e24 */ /* 0x000fe2000f8e00ff */
[----:B------:R-:W1:Y:S01]  /*5320*/  LDCU.64 UR56, c[0x0][0x888] ;  /* 0x00011100ff3877ac */ /* 0x000e620008000a00 */
[----:B------:R-:W-:Y:S01]  /*5330*/  IMAD.IADD R148, R150, 0x1, -R148 ;  /* 0x0000000196947824 */ /* 0x000fe200078e0a94 */
[----:B------:R-:W1:Y:S01]  /*5340*/  LDCU.64 UR42, c[0x0][0xb28] ;  /* 0x00016500ff2a77ac */ /* 0x000e620008000a00 */
[----:B------:R-:W1:Y:S01]  /*5350*/  LDCU.128 UR48, c[0x0][0xb10] ;  /* 0x00016200ff3077ac */ /* 0x000e620008000c00 */
[----:B------:R-:W1:Y:S01]  /*5360*/  LDCU UR52, c[0x0][0x374] ;  /* 0x00006e80ff3477ac */ /* 0x000e620008000800 */
[----:B------:R-:W-:Y:S01]  /*5370*/  UIADD3 UR59, UPT, UPT, UR44, 0x200, URZ ;  /* 0x000002002c3b7890 */ /* 0x000fe2000fffe0ff */
[----:B--234-:R-:W-:-:S11]  /*5380*/  IMAD.IADD R69, R0, 0x1, R69 ;  /* 0x0000000100457824 */ /* 0x01cfd600078e0245 */
.L_x_113:
[----:B------:R-:W-:Y:S02]  /*5390*/  LEA R3, R144, UR44, 0x3 ;  /* 0x0000002c90037c11 */ /* 0x000fe4000f8e18ff */
[----:B------:R-:W-:Y:S02]  /*53a0*/  SHF.L.U32 R0, R146, 0x1f, RZ ;  /* 0x0000001f92007819 */ /* 0x000fe400000006ff */
[----:B------:R-:W-:Y:S02]  /*53b0*/  LEA R4, R144, UR44, 0x4 ;  /* 0x0000002c90047c11 */ /* 0x000fe4000f8e20ff */
[----:B--2---:R-:W2:Y:S02]  /*53c0*/  SYNCS.PHASECHK.TRANS64.TRYWAIT P0, [R3+URZ+0x70], R0 ;  /* 0x00007000030075a7 */ /* 0x004ea400080011ff */
[----:B-12---:R-:W-:Y:S05]  /*53d0*/  @!P0 BRA `(.L_x_96) ;  /* 0x0000002c00208947 */ /* 0x006fea0003800000 */
.L_x_150:
[----:B------:R-:W3:Y:S01]  /*53e0*/  LDS.128 R4, [R4+0x100] ;  /* 0x0001000004047984 */ /* 0x000ee20000000c00 */
[----:B------:R-:W-:Y:S01]  /*53f0*/  UISETP.GE.AND UP0, UPT, UR40, 0x1, UPT ;  /* 0x000000012800788c */ /* 0x000fe2000bf06270 */
[----:B------:R-:W-:Y:S01]  /*5400*/  @!PT LDS RZ, [RZ] ;  /* 0x00000000fffff984 */ /* 0x000fe20000000800 */
[----:B------:R-:W-:Y:S01]  /*5410*/  @!PT LDS RZ, [RZ] ;  /* 0x00000000fffff984 */ /* 0x000fe20000000800 */
[----:B------:R-:W-:Y:S01]  /*5420*/  @!PT LDS RZ, [RZ] ;  /* 0x00000000fffff984 */ /* 0x000fe20000000800 */
[----:B------:R-:W-:Y:S01]  /*5430*/  @!PT LDS RZ, [RZ] ;  /* 0x00000000fffff984 */ /* 0x000fe20000000800 */
[----:B------:R4:W-:Y:S06]  /*5440*/  MEMBAR.ALL.CTA ;  /* 0x0000000000007992 */ /* 0x0009ec0000008000 */
[----:B----4-:R-:W4:Y:S01]  /*5450*/  FENCE.VIEW.ASYNC.S ;  /* 0x00000000000073c6 */ /* 0x010f220000000000 */
[----:B---3--:R-:W-:Y:S11]  /*5460*/  LOP3.LUT P0, RZ, R6, 0x1, RZ, 0xc0, !PT ;  /* 0x0000000106ff7812 */ /* 0x008ff6000780c0ff */
[----:B------:R-:W-:Y:S02]  /*5470*/  @!UPT UIADD3 URZ, UPT, UPT, URZ, URZ, URZ ;  /* 0x000000fffffff290 */ /* 0x000fe4000fffe0ff */
[----:B----4-:R-:W-:Y:S01]  /*5480*/  VOTEU.ANY UP1, P0 ;  /* 0x0000000000ff7886 */ /* 0x010fe20000020100 */
[----:B------:R-:W-:Y:S01]  /*5490*/  PLOP3.LUT P0, PT, PT, PT, UP1, 0x80, 0x8 ;  /* 0x000000000008781c */ /* 0x000fe20003f0f018 */
[----:B------:R-:W-:Y:S11]  /*54a0*/  UP2UR UR47, UPR, URZ, 0x2 ;  /* 0x00000002ff2f7883 */ /* 0x000ff60008000000 */
[----:B------:R-:W-:Y:S01]  /*54b0*/  @!UPT UIADD3 URZ, UPT, UPT, URZ, URZ, URZ ;  /* 0x000000fffffff290 */ /* 0x000fe2000fffe0ff */
        /* <DEDUP_REMOVED lines=13> */
[----:B-1----:R-:W-:Y:S02]  /*5590*/  UIMAD.WIDE.U32 UR4, UR52, UR51, URZ ;  /* 0x00000033340472a5 */ /* 0x002fe4000f8e00ff */
[----:B------:R-:W-:Y:S02]  /*55a0*/  UIMAD.WIDE.U32 UR6, UR53, UR48, URZ ;  /* 0x00000030350672a5 */ /* 0x000fe4000f8e00ff */
[----:B------:R-:W-:Y:S02]  /*55b0*/  UISETP.NE.AND UP0, UPT, UR50, 0x1, UPT ;  /* 0x000000013200788c */ /* 0x000fe4000bf05270 */
[----:B------:R-:W-:Y:S02]  /*55c0*/  UIMAD.WIDE.U32 UR8, UR37, UR51, URZ ;  /* 0x00000033250872a5 */ /* 0x000fe4000f8e00ff */
[----:B------:R-:W-:Y:S02]  /*55d0*/  UIMAD.WIDE.U32 UR10, UR38, UR48, URZ ;  /* 0x00000030260a72a5 */ /* 0x000fe4000f8e00ff */
[----:B------:R-:W-:Y:S02]  /*55e0*/  UISETP.NE.AND UP1, UPT, UR41, 0x1, UPT ;  /* 0x000000012900788c */ /* 0x000fe4000bf25270 */
[----:B------:R-:W-:Y:S01]  /*55f0*/  UISETP.NE.AND UP2, UPT, UR40, 0x1, UPT ;  /* 0x000000012800788c */ /* 0x000fe2000bf45270 */
[----:B------:R-:W-:Y:S02]  /*5600*/  UMOV UR4, UR5 ;  /* 0x0000000500047c82 */ /* 0x000fe40008000000 */
[----:B------:R-:W-:Y:S03]  /*5610*/  USHF.R.U32.HI UR5, URZ, UR61, UR4 ;  /* 0x0000003dff057299 */ /* 0x000fe60008011604 */
[----:B------:R-:W-:Y:S02]  /*5620*/  UMOV UR4, UR7 ;  /* 0x0000000700047c82 */ /* 0x000fe40008000000 */
[----:B------:R-:W-:Y:S02]  /*5630*/  USHF.R.U32.HI UR7, URZ, UR49, UR4 ;  /* 0x00000031ff077299 */ /* 0x000fe40008011604 */
[----:B------:R-:W-:Y:S02]  /*5640*/  USEL UR4, UR52, UR5, !UP0 ;  /* 0x0000000534047287 */ /* 0x000fe4000c000000 */
[----:B------:R-:W-:Y:S01]  /*5650*/  USEL UR7, UR53, UR7, !UP1 ;  /* 0x0000000735077287 */ /* 0x000fe2000c800000 */
[----:B------:R-:W-:Y:S01]  /*5660*/  UMOV UR5, UR9 ;  /* 0x0000000900057c82 */ /* 0x000fe20008000000 */
[----:B------:R-:W-:Y:S02]  /*5670*/  UIMAD.WIDE.U32 UR8, UR4, UR42, URZ ;  /* 0x0000002a040872a5 */ /* 0x000fe4000f8e00ff */
[----:B------:R-:W-:Y:S03]  /*5680*/  USHF.R.U32.HI UR6, URZ, UR61, UR5 ;  /* 0x0000003dff067299 */ /* 0x000fe60008011605 */
[----:B------:R-:W-:Y:S01]  /*5690*/  UMOV UR5, UR11 ;  /* 0x0000000b00057c82 */ /* 0x000fe20008000000 */
[----:B------:R-:W-:Y:S02]  /*56a0*/  UIMAD.WIDE.U32 UR10, UR7, UR42, URZ ;  /* 0x0000002a070a72a5 */ /* 0x000fe4000f8e00ff */
[----:B------:R-:W-:Y:S02]  /*56b0*/  USHF.R.U32.HI UR12, URZ, UR49, UR5 ;  /* 0x00000031ff0c7299 */ /* 0x000fe40008011605 */
[----:B------:R-:W-:Y:S01]  /*56c0*/  USEL UR6, UR37, UR6, !UP0 ;  /* 0x0000000625067287 */ /* 0x000fe2000c000000 */
[----:B------:R-:W-:Y:S02]  /*56d0*/  UMOV UR5, UR9 ;  /* 0x0000000900057c82 */ /* 0x000fe40008000000 */
[----:B------:R-:W-:Y:S01]  /*56e0*/  UMOV UR10, UR11 ;  /* 0x0000000b000a7c82 */ /* 0x000fe20008000000 */
[----:B------:R-:W-:Y:S02]  /*56f0*/  @UP2 USHF.R.U32.HI UR4, URZ, UR43, UR5 ;  /* 0x0000002bff042299 */ /* 0x000fe40008011605 */
[----:B------:R-:W-:Y:S02]  /*5700*/  @UP2 USHF.R.U32.HI UR7, URZ, UR43, UR10 ;  /* 0x0000002bff072299 */ /* 0x000fe4000801160a */
[----:B------:R-:W-:Y:S02]  /*5710*/  UIMAD UR4, UR40, UR4, URZ ;  /* 0x00000004280472a4 */ /* 0x000fe4000f8e02ff */
[----:B------:R-:W-:Y:S02]  /*5720*/  UIMAD.WIDE.U32 UR10, UR6, UR42, URZ ;  /* 0x0000002a060a72a5 */ /* 0x000fe4000f8e00ff */
[----:B------:R-:W-:Y:S02]  /*5730*/  USEL UR5, UR38, UR12, !UP1 ;  /* 0x0000000c26057287 */ /* 0x000fe4000c800000 */
[----:B------:R-:W-:Y:S02]  /*5740*/  UIMAD UR8, UR40, UR7, URZ ;  /* 0x00000007280872a4 */ /* 0x000fe4000f8e02ff */
[----:B------:R-:W-:Y:S03]  /*5750*/  UISETP.GE.AND UP0, UPT, UR6, UR4, UPT ;  /* 0x000000040600728c */ /* 0x000fe6000bf06270 */
[----:B------:R-:W-:Y:S01]  /*5760*/  UMOV UR4, UR11 ;  /* 0x0000000b00047c82 */ /* 0x000fe20008000000 */
[----:B------:R-:W-:Y:S02]  /*5770*/  UISETP.GE.OR UP0, UPT, UR5, UR8, UP0 ;  /* 0x000000080500728c */ /* 0x000fe40008706670 */
[----:B------:R-:W-:Y:S02]  /*5780*/  USHF.R.U32.HI UR4, URZ, UR43, UR4 ;  /* 0x0000002bff047299 */ /* 0x000fe40008011604 */
[----:B------:R-:W-:Y:S02]  /*5790*/  UIMAD.WIDE.U32 UR8, UR5, UR42, URZ ;  /* 0x0000002a050872a5 */ /* 0x000fe4000f8e00ff */
[----:B------:R-:W-:Y:S02]  /*57a0*/  USEL UR11, UR6, UR4, !UP2 ;  /* 0x00000004060b7287 */ /* 0x000fe4000d000000 */
[----:B------:R-:W-:Y:S02]  /*57b0*/  UIADD3 UR8, UPT, UPT, -UR5, URZ, URZ ;  /* 0x000000ff05087290 */ /* 0x000fe4000fffe1ff */
[----:B------:R-:W-:Y:S01]  /*57c0*/  UIADD3 UR10, UPT, UPT, -UR11, URZ, URZ ;  /* 0x000000ff0b0a7290 */ /* 0x000fe2000fffe1ff */
[----:B------:R-:W-:Y:S01]  /*57d0*/  @!UP0 UMOV UR4, UR9 ;  /* 0x0000000900048c82 */ /* 0x000fe20008000000 */
[----:B------:R-:W-:Y:S02]  /*57e0*/  UIADD3 UR9, UPT, UPT, -UR6, URZ, URZ ;  /* 0x000000ff06097290 */ /* 0x000fe4000fffe1ff */
[----:B------:R-:W-:Y:S02]  /*57f0*/  @!UP0 USHF.R.U32.HI UR4, URZ, UR43, UR4 ;  /* 0x0000002bff048299 */ /* 0x000fe40008011604 */
[----:B------:R-:W-:Y:S02]  /*5800*/  UIMAD UR10, UR40, UR10, UR6 ;  /* 0x0000000a280a72a4 */ /* 0x000fe4000f8e0206 */
[----:B------:R-:W-:Y:S04]  /*5810*/  @!UP0 USEL UR4, UR5, UR4, !UP2 ;  /* 0x0000000405048287 */ /* 0x000fe8000d000000 */
[----:B------:R-:W-:Y:S02]  /*5820*/  @!UP0 UIMAD UR10, UR7, UR10, UR4 ;  /* 0x0000000a070a82a4 */ /* 0x000fe4000f8e0204 */
[----:B------:R-:W-:Y:S02]  /*5830*/  @!UP0 UIADD3 UR11, UPT, UPT, UR11, -UR4, URZ ;  /* 0x800000040b0b8290 */ /* 0x000fe4000fffe0ff */
[----:B------:R-:W-:Y:S02]  /*5840*/  UIMAD UR7, UR41, UR8, UR38 ;  /* 0x00000008290772a4 */ /* 0x000fe4000f8e0226 */
[----:B------:R-:W-:Y:S02]  /*5850*/  @!UP0 UIMAD UR6, UR11, UR40, UR5 ;  /* 0x000000280b0682a4 */ /* 0x000fe4000f8e0205 */
[----:B------:R-:W-:Y:S01]  /*5860*/  UIMAD UR4, UR50, UR9, UR37 ;  /* 0x00000009320472a4 */ /* 0x000fe2000f8e0225 */
[----:B------:R-:W-:Y:S02]  /*5870*/  @!UP0 UMOV UR5, UR10 ;  /* 0x0000000a00058c82 */ /* 0x000fe40008000000 */
[----:B------:R-:W-:Y:S02]  /*5880*/  UIMAD UR38, UR5, UR41, UR7 ;  /* 0x00000029052672a4 */ /* 0x000fe4000f8e0207 */
[----:B------:R-:W-:Y:S11]  /*5890*/  UIMAD UR37, UR6, UR50, UR4 ;  /* 0x00000032062572a4 */ /* 0x000ff6000f8e0204 */
[----:B------:R-:W-:Y:S01]  /*58a0*/  @!UPT UIADD3 URZ, UPT, UPT, URZ, URZ, URZ ;  /* 0x000000fffffff290 */ /* 0x000fe2000fffe0ff */
.L_x_97:
[----:B-1----:R-:W-:Y:S01]  /*58b0*/  UISETP.NE.AND UP0, UPT, UR39, 0x1, UPT ;  /* 0x000000012700788c */ /* 0x002fe2000bf05270 */
[----:B------:R-:W-:Y:S10]  /*58c0*/  IADD3 R144, PT, PT, R144, 0x1, RZ ;  /* 0x0000000190907810 */ /* 0x000ff40007ffe0ff */
[----:B------:R-:W1:Y:S01]  /*58d0*/  @!UP0 LDCU.128 UR12, c[0x0][0xb10] ;  /* 0x00016200ff0c87ac */ /* 0x000e620008000c00 */
[----:B------:R-:W3:Y:S01]  /*58e0*/  @!UP0 LDCU UR5, c[0x0][0xb0c] ;  /* 0x00016180ff0587ac */ /* 0x000ee20008000800 */
[----:B------:R-:W4:Y:S01]  /*58f0*/  @!UP0 LDCU UR10, c[0x0][0xb20] ;  /* 0x00016400ff0a87ac */ /* 0x000f220008000800 */
[----:B-1----:R-:W-:Y:S02]  /*5900*/  UIMAD.WIDE.U32 UR8, UR38, UR12, URZ ;  /* 0x0000000c260872a5 */ /* 0x002fe4000f8e00ff */
[----:B------:R-:W-:Y:S02]  /*5910*/  UIMAD.WIDE.U32 UR6, UR37, UR15, URZ ;  /* 0x0000000f250672a5 */ /* 0x000fe4000f8e00ff */
[----:B------:R-:W-:Y:S03]  /*5920*/  @!UP0 UISETP.NE.AND UP1, UPT, UR14, 0x1, UPT ;  /* 0x000000010e00888c */ /* 0x000fe6000bf25270 */
[----:B------:R-:W-:Y:S01]  /*5930*/  @!UP0 UMOV UR4, UR9 ;  /* 0x0000000900048c82 */ /* 0x000fe20008000000 */
[----:B---3--:R-:W-:Y:S02]  /*5940*/  @!UP0 UISETP.NE.AND UP2, UPT, UR5, 0x1, UPT ;  /* 0x000000010500888c */ /* 0x008fe4000bf45270 */
[----:B------:R-:W-:Y:S01]  /*5950*/  @!UP0 USHF.R.U32.HI UR4, URZ, UR13, UR4 ;  /* 0x0000000dff048299 */ /* 0x000fe20008011604 */
[----:B------:R-:W-:Y:S02]  /*5960*/  @!UP0 UMOV UR6, UR7 ;  /* 0x0000000700068c82 */ /* 0x000fe40008000000 */
[----:B----4-:R-:W-:Y:S02]  /*5970*/  @!UP0 USHF.R.U32.HI UR6, URZ, UR10, UR6 ;  /* 0x0000000aff068299 */ /* 0x010fe40008011606 */
[----:B------:R-:W-:Y:S02]  /*5980*/  @!UP0 USEL UR7, UR38, UR4, !UP2 ;  /* 0x0000000426078287 */ /* 0x000fe4000d000000 */
[----:B------:R-:W-:Y:S04]  /*5990*/  @!UP0 USEL UR6, UR37, UR6, !UP1 ;  /* 0x0000000625068287 */ /* 0x000fe8000c800000 */
[----:B------:R-:W-:Y:S02]  /*59a0*/  @!UP0 UIADD3 UR4, UPT, UPT, -UR7, UR6, URZ ;  /* 0x0000000607048290 */ /* 0x000fe4000fffe1ff */
[----:B------:R-:W-:Y:S02]  /*59b0*/  @!UP0 UIADD3 UR6, UPT, UPT, UR7, -UR6, URZ ;  /* 0x8000000607068290 */ /* 0x000fe4000fffe0ff */
[----:B------:R-:W-:Y:S02]  /*59c0*/  @!UP0 UIMAD UR38, UR4, UR5, UR38 ;  /* 0x00000005042682a4 */ /* 0x000fe4000f8e0226 */
[----:B------:R-:W-:Y:S02]  /*59d0*/  @!UP0 UIMAD UR37, UR6, UR14, UR37 ;  /* 0x0000000e062582a4 */ /* 0x000fe4000f8e0225 */
[----:B------:R-:W-:Y:S09]  /*59e0*/  ULOP3.LUT UP0, URZ, UR59, 0x1b0, URZ, 0xc0, !UPT ;  /* 0x000001b03bff7892 */ /* 0x000ff2000f80c0ff */
[----:B------:R-:W-:Y:S05]  /*59f0*/  BRA.U !UP0, `(.L_x_98) ;  /* 0x0000000108407547 */ /* 0x000fea000b800000 */
[----:B------:R-:W1:Y:S01]  /*5a00*/  LDCU.64 UR8, c[0x4][0x80] ;  /* 0x01001000ff0877ac */ /* 0x000e620008000a00 */
[----:B------:R-:W-:Y:S01]  /*5a10*/  MOV R3, 0x0 ;  /* 0x0000000000037802 */ /* 0x000fe20000000f00 */
[----:B------:R-:W-:Y:S02]  /*5a20*/  HFMA2 R12, -RZ, RZ, 0, 5.9604644775390625e-08 ;  /* 0x00000001ff0c7431 */ /* 0x000fe400000001ff */
[----:B------:R-:W-:Y:S02]  /*5a30*/  IMAD.MOV.U32 R8, RZ, RZ, 0x70 ;  /* 0x00000070ff087424 */ /* 0x000fe400078e00ff */
[----:B------:R-:W-:Y:S01]  /*5a40*/  IMAD.MOV.U32 R13, RZ, RZ, RZ ;  /* 0x000000ffff0d7224 */ /* 0x000fe200078e00ff */
[----:B------:R-:W3:Y:S01]  /*5a50*/  LDCU.64 UR6, c[0x4][0x88] ;  /* 0x01001100ff0677ac */ /* 0x000ee20008000a00 */
[----:B------:R-:W4:Y:S01]  /*5a60*/  LDC.64 R2, c[0x4][R3] ;  /* 0x0100000003027b82 */ /* 0x000f220000000a00 */
[----:B------:R-:W2:Y:S01]  /*5a70*/  LDCU.64 UR4, c[0x4][0x8] ;  /* 0x01000100ff0477ac */ /* 0x000ea20008000a00 */
[----:B-1----:R-:W-:Y:S01]  /*5a80*/  MOV R5, UR9 ;  /* 0x0000000900057c02 */ /* 0x002fe20008000f00 */
[----:B------:R-:W-:Y:S01]  /*5a90*/  IMAD.U32 R4, RZ, RZ, UR8 ;  /* 0x00000008ff047e24 */ /* 0x000fe2000f8e00ff */
[----:B---3--:R-:W-:Y:S01]  /*5aa0*/  MOV R7, UR7 ;  /* 0x0000000700077c02 */ /* 0x008fe20008000f00 */
[----:B------:R-:W-:Y:S01]  /*5ab0*/  IMAD.U32 R6, RZ, RZ, UR6 ;  /* 0x00000006ff067e24 */ /* 0x000fe2000f8e00ff */
[----:B--2---:R-:W-:Y:S01]  /*5ac0*/  MOV R11, UR5 ;  /* 0x00000005000b7c02 */ /* 0x004fe20008000f00 */
[----:B------:R-:W-:Y:S02]  /*5ad0*/  IMAD.U32 R10, RZ, RZ, UR4 ;  /* 0x00000004ff0a7e24 */ /* 0x000fe4000f8e00ff */
[----:B------:R-:W-:Y:S07]  /*5ae0*/  LEPC R20, `(.L_x_98) ;  /* 0x000000001014794e */ /* 0x000fee0000000000 */
[----:B----45:R-:W-:Y:S05]  /*5af0*/  CALL.ABS.NOINC R2 ;  /* 0x0000000002007343 */ /* 0x030fea0003c00000 */
.L_x_98:
[----:B------:R-:W-:Y:S01]  /*5b00*/  LOP3.LUT P0, RZ, R151, 0x1b0, RZ, 0xc0, !PT ;  /* 0x000001b097ff7812 */ /* 0x000fe2000780c0ff */
[----:B------:R-:W-:Y:S11]  /*5b10*/  BSSY.RECONVERGENT B6, `(.L_x_99) ;  /* 0x0000013000067945 */ /* 0x000ff60003800200 */
[----:B------:R-:W-:Y:S01]  /*5b20*/  @!UPT UIADD3 URZ, UPT, UPT, URZ, URZ, URZ ;  /* 0x000000fffffff290 */ /* 0x000fe2000fffe0ff */
[----:B------:R-:W-:Y:S05]  /*5b30*/  @!P0 BRA `(.L_x_100) ;  /* 0x0000000000408947 */ /* 0x000fea0003800000 */
        /* <DEDUP_REMOVED lines=16> */
.L_x_100:
[----:B------:R-:W-:Y:S05]  /*5c40*/  BSYNC.RECONVERGENT B6 ;  /* 0x0000000000067941 */ /* 0x000fea0003800200 */
.L_x_99:
[----:B------:R-:W-:Y:S01]  /*5c50*/  ISETP.NE.U32.AND P3, PT, R138, RZ, PT ;  /* 0x000000ff8a00720c */ /* 0x000fe20003f65070 */
[----:B------:R-:W-:Y:S01]  /*5c60*/  UISETP.NE.AND UP1, UPT, UR60, URZ, UPT ;  /* 0x000000ff3c00728c */ /* 0x000fe2000bf25270 */
[----:B------:R-:W-:Y:S02]  /*5c70*/  ISETP.NE.U32.AND P4, PT, R134, RZ, PT ;  /* 0x000000ff8600720c */ /* 0x000fe40003f85070 */
[----:B------:R-:W-:Y:S02]  /*5c80*/  ISETP.NE.AND.EX P3, PT, R139, RZ, PT, P3 ;  /* 0x000000ff8b00720c */ /* 0x000fe40003f65330 */
[----:B------:R-:W-:Y:S02]  /*5c90*/  PLOP3.LUT P1, PT, PT, PT, PT, 0x8, 0x80 ;  /* 0x000000000080781c */ /* 0x000fe40003f2e170 */
[----:B------:R-:W-:Y:S02]  /*5ca0*/  PLOP3.LUT P0, PT, PT, PT, UP1, 0x80, 0x8 ;  /* 0x000000000008781c */ /* 0x000fe40003f0f018 */
[----:B------:R-:W-:Y:S02]  /*5cb0*/  ISETP.NE.AND.EX P4, PT, R135, RZ, PT, P4 ;  /* 0x000000ff8700720c */ /* 0x000fe40003f85340 */
[----:B------:R-:W1:Y:S09]  /*5cc0*/  @UP1 LDCU.64 UR4, c[0x0][0x888] ;  /* 0x00011100ff0417ac */ /* 0x000e720008000a00 */
[----:B------:R-:W-:Y:S01]  /*5cd0*/  @P0 PLOP3.LUT P1, PT, P3, PT, PT, 0x80, 0x8 ;  /* 0x000000000008081c */ /* 0x000fe20001f2f070 */
[----:B-1----:R-:W-:Y:S04]  /*5ce0*/  @UP1 UISETP.NE.U32.AND UP0, UPT, UR4, URZ, UPT ;  /* 0x000000ff0400128c */ /* 0x002fe8000bf05070 */
[----:B------:R-:W-:Y:S04]  /*5cf0*/  @UP1 UISETP.NE.AND.EX UP0, UPT, UR5, URZ, UPT, UP0 ;  /* 0x000000ff0500128c */ /* 0x000fe8000bf05300 */
[----:B------:R-:W-:Y:S01]  /*5d00*/  @UP1 USEL UR4, URZ, 0xffffffff, UP0 ;  /* 0xffffffffff041887 */ /* 0x000fe20008000000 */
[----:B------:R-:W-:Y:S11]  /*5d10*/  @!P3 BRA `(.L_x_101) ;  /* 0x000000000030b947 */ /* 0x000ff60003800000 */
[----:B------:R-:W-:Y:S01]  /*5d20*/  ISETP.NE.U32.AND P2, PT, R136, RZ, PT ;  /* 0x000000ff8800720c */ /* 0x000fe20003f45070 */
[----:B------:R-:W1:Y:S01]  /*5d30*/  LDCU.64 UR6, c[0x0][0x358] ;  /* 0x00006b00ff0677ac */ /* 0x000e620008000a00 */
[----:B------:R-:W-:Y:S02]  /*5d40*/  IMAD.MOV.U32 R141, RZ, RZ, 0x1 ;  /* 0x00000001ff8d7424 */ /* 0x000fe400078e00ff */
[----:B------:R-:W-:Y:S11]  /*5d50*/  ISETP.NE.AND.EX P2, PT, R137, RZ, PT, P2 ;  /* 0x000000ff8900720c */ /* 0x000ff60003f45320 */
[----:B------:R-:W-:Y:S02]  /*5d60*/  @!UPT UIADD3 URZ, UPT, UPT, URZ, URZ, URZ ;  /* 0x000000fffffff290 */ /* 0x000fe4000fffe0ff */
[----:B------:R-:W3:Y:S01]  /*5d70*/  @P2 LDC.64 R2, c[0x0][0x888] ;  /* 0x00022200ff022b82 */ /* 0x000ee20000000a00 */
[----:B--2---:R-:W-:Y:S04]  /*5d80*/  @P2 IMAD R0, R138, UR36, RZ ;  /* 0x000000248a002c24 */ /* 0x004fe8000f8e02ff */
[----:B---3--:R-:W-:Y:S04]  /*5d90*/  @P2 IMAD.WIDE R2, R0, 0x4, R2 ;  /* 0x0000000400022825 */ /* 0x008fe800078e0202 */
[----:B------:R-:W-:Y:S01]  /*5da0*/  HFMA2 R0, -RZ, RZ, 0, 5.9604644775390625e-08 ;  /* 0x00000001ff007431 */ /* 0x000fe200000001ff */
[----:B-1---5:R1:W5:Y:S04]  /*5db0*/  @P2 LDG.E R71, desc[UR6][R2.64] ;  /* 0x0000000602472981 */ /* 0x022368000c1e1900 */
[----:B------:R-:W-:Y:S01]  /*5dc0*/  @!P2 PRMT R141, R0, 0x7610, R141 ;  /* 0x00007610008da816 */ /* 0x000fe2000000008d */
[----:B-1----:R-:W3:Y:S06]  /*5dd0*/  @!P2 LDC R71, c[0x0][0x880] ;  /* 0x00022000ff47ab82 */ /* 0x002eec0000000800 */
.L_x_101:
[----:B------:R-:W-:Y:S05]  /*5de0*/  @!P4 BRA `(.L_x_102) ;  /* 0x000000000024c947 */ /* 0x000fea0003800000 */
[----:B------:R-:W-:Y:S01]  /*5df0*/  ISETP.NE.U32.AND P2, PT, R132, RZ, PT ;  /* 0x000000ff8400720c */ /* 0x000fe20003f45070 */
[----:B------:R-:W1:Y:S03]  /*5e00*/  LDCU.64 UR6, c[0x0][0x358] ;  /* 0x00006b00ff0677ac */ /* 0x000e660008000a00 */
[----:B------:R-:W-:Y:S11]  /*5e10*/  ISETP.NE.AND.EX P2, PT, R133, RZ, PT, P2 ;  /* 0x000000ff8500720c */ /* 0x000ff60003f45320 */
[----:B------:R-:W-:Y:S02]  /*5e20*/  @!UPT UIADD3 URZ, UPT, UPT, URZ, URZ, URZ ;  /* 0x000000fffffff290 */ /* 0x000fe4000fffe0ff */
[----:B------:R-:W4:Y:S01]  /*5e30*/  @P2 LDC.64 R2, c[0x0][0x8a8] ;  /* 0x00022a00ff022b82 */ /* 0x000f220000000a00 */
[----:B--2---:R-:W-:Y:S04]  /*5e40*/  @P2 IMAD R0, R134, UR36, RZ ;  /* 0x0000002486002c24 */ /* 0x004fe8000f8e02ff */
[----:B----4-:R-:W-:Y:S05]  /*5e50*/  @P2 IMAD.WIDE R2, R0, 0x4, R2 ;  /* 0x0000000400022825 */ /* 0x010fea00078e0202 */
[----:B-1---5:R1:W5:Y:S02]  /*5e60*/  @P2 LDG.E R70, desc[UR6][R2.64] ;  /* 0x0000000602462981 */ /* 0x022364000c1e1900 */
[----:B-1----:R-:W4:Y:S02]  /*5e70*/  @!P2 LDC R70, c[0x0][0x8a0] ;  /* 0x00022800ff46ab82 */ /* 0x002f240000000800 */
.L_x_102:
[----:B---3-5:R-:W-:Y:S01]  /*5e80*/  @P0 FSETP.NEU.AND P4, PT, R71, RZ, PT ;  /* 0x000000ff4700020b */ /* 0x028fe20003f8d000 */
[----:B--2---:R-:W-:Y:S01]  /*5e90*/  IMAD.U32 R0, RZ, RZ, UR4 ;  /* 0x00000004ff007e24 */ /* 0x004fe2000f8e00ff */
[----:B------:R-:W-:Y:S01]  /*5ea0*/  @P0 LOP3.LUT P2, RZ, R141, 0xff, RZ, 0xc0, !PT ;  /* 0x000000ff8dff0812 */ /* 0x000fe2000784c0ff */
[----:B------:R-:W-:Y:S01]  /*5eb0*/  BSSY B1, `(.L_x_103) ;  /* 0x000003e000017945 */ /* 0x000fe20003800000 */
[----:B------:R-:W-:Y:S02]  /*5ec0*/  @P0 SEL R2, RZ, 0xffffffff, P4 ;  /* 0xffffffffff020807 */ /* 0x000fe40002000000 */
[----:B------:R-:W-:Y:S02]  /*5ed0*/  CS2R R18, SRZ ;  /* 0x0000000000127805 */ /* 0x000fe4000001ff00 */
[----:B------:R-:W-:Y:S02]  /*5ee0*/  LEA R143, R68, UR44, 0x3 ;  /* 0x0000002c448f7c11 */ /* 0x000fe4000f8e18ff */
[----:B------:R-:W-:Y:S02]  /*5ef0*/  CS2R R16, SRZ ;  /* 0x0000000000107805 */ /* 0x000fe4000001ff00 */
[----:B------:R-:W-:Y:S02]  /*5f00*/  @P1 SEL R2, R0, R2, !P2 ;  /* 0x0000000200021207 */ /* 0x000fe40005000000 */
[----:B------:R-:W-:Y:S02]  /*5f10*/  CS2R R26, SRZ ;  /* 0x00000000001a7805 */ /* 0x000fe4000001ff00 */
[----:B------:R-:W-:Y:S02]  /*5f20*/  SHF.L.U32 R4, R147, 0x1f, RZ ;  /* 0x0000001f93047819 */ /* 0x000fe400000006ff */
[----:B------:R-:W-:Y:S02]  /*5f30*/  CS2R R24, SRZ ;  /* 0x0000000000187805 */ /* 0x000fe4000001ff00 */
[----:B------:R-:W-:Y:S02]  /*5f40*/  @P0 LOP3.LUT R2, R2, 0x1, RZ, 0xc0, !PT ;  /* 0x0000000102020812 */ /* 0x000fe400078ec0ff */
[----:B------:R-:W-:Y:S02]  /*5f50*/  CS2R R30, SRZ ;  /* 0x00000000001e7805 */ /* 0x000fe4000001ff00 */
[----:B------:R-:W-:Y:S02]  /*5f60*/  PLOP3.LUT P5, PT, PT, PT, PT, 0x8, 0x80 ;  /* 0x000000000080781c */ /* 0x000fe40003fae170 */
[----:B------:R-:W-:Y:S02]  /*5f70*/  CS2R R28, SRZ ;  /* 0x00000000001c7805 */ /* 0x000fe4000001ff00 */
[----:B------:R-:W-:Y:S01]  /*5f80*/  ISETP.NE.U32.OR P1, PT, R2, 0x1, !P0 ;  /* 0x000000010200780c */ /* 0x000fe20004725470 */
[----:B------:R-:W-:Y:S01]  /*5f90*/  IMAD R2, R68, 0x40, R69 ;  /* 0x0000004044027824 */ /* 0x000fe200078e0245 */
[----:B------:R-:W-:Y:S02]  /*5fa0*/  CS2R R34, SRZ ;  /* 0x0000000000227805 */ /* 0x000fe4000001ff00 */
[----:B------:R-:W-:Y:S09]  /*5fb0*/  CS2R R32, SRZ ;  /* 0x0000000000207805 */ /* 0x000ff2000001ff00 */
[----:B------:R-:W-:Y:S04]  /*5fc0*/  @P1 SHF.L.U32 R0, R145, 0x1f, RZ ;  /* 0x0000001f91001819 */ /* 0x000fe800000006ff */
[----:B------:R-:W1:Y:S01]  /*5fd0*/  @P1 SYNCS.PHASECHK.TRANS64.TRYWAIT P0, [UR44+0x50], R0 ;  /* 0x00005000ff0015a7 */ /* 0x000e62000800112c */
[----:B------:R2:W3:Y:S01]  /*5fe0*/  SYNCS.PHASECHK.TRANS64.TRYWAIT P4, [R143+URZ+0x90], R4 ;  /* 0x000090048f0075a7 */ /* 0x0004e200080811ff */
[----:B-1----:R-:W-:Y:S01]  /*5ff0*/  @P1 PLOP3.LUT P5, PT, P0, PT, PT, 0x8, 0x80 ;  /* 0x000000000080181c */ /* 0x002fe200007ae170 */
[----:B------:R-:W-:Y:S01]  /*6000*/  @!UPT UIADD3 URZ, UPT, UPT, URZ, URZ, URZ ;  /* 0x000000fffffff290 */ /* 0x000fe2000fffe0ff */
[----:B--23--:R-:W-:Y:S11]  /*6010*/  @!P1 BRA `(.L_x_104) ;  /* 0x00000000009c9947 */ /* 0x00cff60003800000 */
[----:B------:R-:W-:Y:S01]  /*6020*/  ISETP.NE.U32.AND P0, PT, RZ, UR56, PT ;  /* 0x00000038ff007c0c */ /* 0x000fe2000bf05070 */
[----:B------:R-:W-:Y:S01]  /*6030*/  BSSY B0, `(.L_x_105) ;  /* 0x0000016000007945 */ /* 0x000fe20003800000 */
[----:B------:R-:W-:Y:S02]  /*6040*/  FSETP.NEU.AND P2, PT, R71, RZ, PT ;  /* 0x000000ff4700720b */ /* 0x000fe40003f4d000 */
[----:B------:R-:W-:Y:S02]  /*6050*/  CS2R R34, SRZ ;  /* 0x0000000000227805 */ /* 0x000fe4000001ff00 */
[----:B------:R-:W-:Y:S02]  /*6060*/  ISETP.NE.AND.EX P0, PT, RZ, UR57, PT, P0 ;  /* 0x00000039ff007c0c */ /* 0x000fe4000bf05300 */
[----:B------:R-:W-:Y:S02]  /*6070*/  CS2R R32, SRZ ;  /* 0x0000000000207805 */ /* 0x000fe4000001ff00 */
[----:B------:R-:W-:Y:S02]  /*6080*/  LOP3.LUT P1, RZ, R141, 0xff, RZ, 0xc0, !PT ;  /* 0x000000ff8dff7812 */ /* 0x000fe4000782c0ff */
[----:B------:R-:W-:Y:S02]  /*6090*/  CS2R R30, SRZ ;  /* 0x00000000001e7805 */ /* 0x000fe4000001ff00 */
[----:B------:R-:W-:Y:S02]  /*60a0*/  SEL R0, RZ, 0xffffffff, P2 ;  /* 0xffffffffff007807 */ /* 0x000fe40001000000 */
[----:B------:R-:W-:Y:S02]  /*60b0*/  CS2R R28, SRZ ;  /* 0x00000000001c7805 */ /* 0x000fe4000001ff00 */
[----:B------:R-:W-:Y:S02]  /*60c0*/  SEL R3, RZ, 0xffffffff, P0 ;  /* 0xffffffffff037807 */ /* 0x000fe40000000000 */
[----:B------:R-:W-:Y:S02]  /*60d0*/  CS2R R26, SRZ ;  /* 0x00000000001a7805 */ /* 0x000fe4000001ff00 */
[----:B------:R-:W-:Y:S02]  /*60e0*/  CS2R R24, SRZ ;  /* 0x0000000000187805 */ /* 0x000fe4000001ff00 */
[----:B------:R-:W-:Y:S02]  /*60f0*/  CS2R R18, SRZ ;  /* 0x0000000000127805 */ /* 0x000fe4000001ff00 */
[----:B------:R-:W-:Y:S02]  /*6100*/  @P3 SEL R0, R3, R0, !P1 ;  /* 0x0000000003003207 */ /* 0x000fe40004800000 */
[----:B------:R-:W-:Y:S02]  /*6110*/  CS2R R16, SRZ ;  /* 0x0000000000107805 */ /* 0x000fe4000001ff00 */
[----:B------:R-:W-:Y:S04]  /*6120*/  LOP3.LUT R0, R0, 0x1, RZ, 0xc0, !PT ;  /* 0x0000000100007812 */ /* 0x000fe800078ec0ff */
[----:B------:R-:W-:Y:S01]  /*6130*/  ISETP.NE.U32.AND P0, PT, R0, 0x1, PT ;  /* 0x000000010000780c */ /* 0x000fe20003f05070 */
[----:B------:R-:W-:Y:S01]  /*6140*/  @!UPT UIADD3 URZ, UPT, UPT, URZ, URZ, URZ ;  /* 0x000000fffffff290 */ /* 0x000fe2000fffe0ff */
[----:B------:R-:W-:Y:S11]  /*6150*/  @!P5 BRA `(.L_x_106) ;  /* 0x00000000000cd947 */ /* 0x000ff60003800000 */
[----:B------:R-:W-:Y:S04]  /*6160*/  SHF.L.U32 R3, R145, 0x1f, RZ ;  /* 0x0000001f91037819 */ /* 0x000fe800000006ff */
[----:B------:R-:W1:Y:S02]  /*6170*/  SYNCS.PHASECHK.TRANS64.TRYWAIT P1, [UR44+0x50], R3 ;  /* 0x00005003ff0075a7 */ /* 0x000e64000802112c */
[----:B-1----:R-:W-:Y:S05]  /*6180*/  @!P1 BRA `(.L_x_107) ;  /* 0x0000001c00c89947 */ /* 0x002fea0003800000 */
.L_x_106:
[----:B------:R-:W-:Y:S05]  /*6190*/  BSYNC B0 ;  /* 0x0000000000007941 */ /* 0x000fea0003800000 */
.L_x_105:
[----:B------:R2:W3:Y:S01]  /*61a0*/  @P0 LDS.128 R32, [R140+UR44+0x200] ;  /* 0x0002002c8c200984 */ /* 0x0004e20008000c00 */
[----:B------:R-:W5:Y:S01]  /*61b0*/  S2UR UR5, SR_CgaCtaId ;  /* 0x00000000000579c3 */ /* 0x000f620000008800 */
[----:B------:R-:W-:Y:S01]  /*61c0*/  UIADD3 UR4, UPT, UPT, UR44, 0x58, URZ ;  /* 0x000000582c047890 */ /* 0x000fe2000fffe0ff */
[----:B------:R-:W-:Y:S01]  /*61d0*/  LOP3.LUT R145, R145, 0x1, RZ, 0x3c, !PT ;  /* 0x0000000191917812 */ /* 0x000fe200078e3cff */
[----:B------:R2:W1:Y:S04]  /*61e0*/  @P0 LDS.128 R28, [R150+0x10] ;  /* 0x00001000961c0984 */ /* 0x0004680000000c00 */
[----:B------:R2:W1:Y:S04]  /*61f0*/  @P0 LDS.128 R24, [R149+0x20] ;  /* 0x0000200095180984 */ /* 0x0004680000000c00 */
[----:B------:R2:W1:Y:S01]  /*6200*/  @P0 LDS.128 R16, [R148+0x30] ;  /* 0x0000300094100984 */ /* 0x0004620000000c00 */
[----:B------:R-:W-:Y:S01]  /*6210*/  @!PT LDS RZ, [RZ] ;  /* 0x00000000fffff984 */ /* 0x000fe20000000800 */
[----:B------:R-:W-:Y:S01]  /*6220*/  @!PT LDS RZ, [RZ] ;  /* 0x00000000fffff984 */ /* 0x000fe20000000800 */
[----:B------:R-:W-:Y:S01]  /*6230*/  @!PT LDS RZ, [RZ] ;  /* 0x00000000fffff984 */ /* 0x000fe20000000800 */
[----:B------:R-:W-:Y:S01]  /*6240*/  @!PT LDS RZ, [RZ] ;  /* 0x00000000fffff984 */ /* 0x000fe20000000800 */
[----:B------:R4:W-:Y:S06]  /*6250*/  MEMBAR.ALL.CTA ;  /* 0x0000000000007992 */ /* 0x0009ec0000008000 */
[----:B----4-:R-:W4:Y:S01]  /*6260*/  FENCE.VIEW.ASYNC.S ;  /* 0x00000000000073c6 */ /* 0x010f220000000000 */
[----:B-----5:R-:W-:Y:S09]  /*6270*/  UPRMT UR4, UR5, 0x654, UR4 ;  /* 0x0000065405047896 */ /* 0x020ff20008000004 */
[----:B----4-:R-:W-:Y:S03]  /*6280*/  SYNCS.ARRIVE.TRANS64.RED.A1T0 RZ, [UR4], RZ ;  /* 0x000000ffffff79a7 */ /* 0x010fe60008100404 */
.L_x_104:
[----:B------:R-:W-:Y:S05]  /*6290*/  BSYNC B1 ;  /* 0x0000000000017941 */ /* 0x000fea0003800000 */
.L_x_103:
[----:B-1----:R-:W-:Y:S04]  /*62a0*/  SHF.R.U32.HI R0, RZ, 0x15, R2 ;  /* 0x00000015ff007819 */ /* 0x002fe80000011602 */
[----:B------:R-:W-:Y:S01]  /*62b0*/  LOP3.LUT P0, RZ, R0, 0x3, R142, 0x48, !PT ;  /* 0x0000000300ff7812 */ /* 0x000fe2000780488e */
[----:B------:R-:W-:Y:S01]  /*62c0*/  @!UPT UIADD3 URZ, UPT, UPT, URZ, URZ, URZ ;  /* 0x000000fffffff290 */ /* 0x000fe2000fffe0ff */
[----:B------:R-:W-:Y:S11]  /*62d0*/  @P4 BRA `(.L_x_108) ;  /* 0x0000000000084947 */ /* 0x000ff60003800000 */
[----:B------:R-:W1:Y:S02]  /*62e0*/  SYNCS.PHASECHK.TRANS64.TRYWAIT P1, [R143+URZ+0x90], R4 ;  /* 0x000090048f0075a7 */ /* 0x000e6400080211ff */
[----:B-1----:R-:W-:Y:S05]  /*62f0*/  @!P1 BRA `(.L_x_109) ;  /* 0x0000001c00849947 */ /* 0x002fea0003800000 */
.L_x_108:
[----:B------:R-:W-:Y:S05]  /*6300*/  @!P0 BRA `(.L_x_110) ;  /* 0x0000000000408947 */ /* 0x000fea0003800000 */
[----:B------:R-:W1:Y:S01]  /*6310*/  LDCU.64 UR8, c[0x4][0x70] ;  /* 0x01000e00ff0877ac */ /* 0x000e620008000a00 */
[----:B------:R-:W-:Y:S01]  /*6320*/  MOV R15, 0x0 ;  /* 0x00000000000f7802 */ /* 0x000fe20000000f00 */
[----:B------:R-:W-:Y:S02]  /*6330*/  HFMA2 R12, -RZ, RZ, 0, 5.9604644775390625e-08 ;  /* 0x00000001ff0c7431 */ /* 0x000fe400000001ff */
[----:B------:R-:W-:Y:S02]  /*6340*/  IMAD.MOV.U32 R8, RZ, RZ, 0x192 ;  /* 0x00000192ff087424 */ /* 0x000fe400078e00ff */
[----:B------:R-:W-:Y:S01]  /*6350*/  IMAD.MOV.U32 R13, RZ, RZ, RZ ;  /* 0x000000ffff0d7224 */ /* 0x000fe200078e00ff */
[----:B------:R-:W5:Y:S01]  /*6360*/  LDCU.64 UR6, c[0x4][0x78] ;  /* 0x01000f00ff0677ac */ /* 0x000f620008000a00 */
[----:B------:R-:W2:Y:S01]  /*6370*/  LDC.64 R14, c[0x4][R15] ;  /* 0x010000000f0e7b82 */ /* 0x000ea20000000a00 */
[----:B------:R-:W3:Y:S01]  /*6380*/  LDCU.64 UR4, c[0x4][0x10] ;  /* 0x01000200ff0477ac */ /* 0x000ee20008000a00 */
[----:B-1----:R-:W-:Y:S01]  /*6390*/  MOV R5, UR9 ;  /* 0x0000000900057c02 */ /* 0x002fe20008000f00 */
[----:B------:R-:W-:Y:S01]  /*63a0*/  IMAD.U32 R4, RZ, RZ, UR8 ;  /* 0x00000008ff047e24 */ /* 0x000fe2000f8e00ff */
[----:B-----5:R-:W-:Y:S01]  /*63b0*/  MOV R7, UR7 ;  /* 0x0000000700077c02 */ /* 0x020fe20008000f00 */
[----:B------:R-:W-:Y:S01]  /*63c0*/  IMAD.U32 R6, RZ, RZ, UR6 ;  /* 0x00000006ff067e24 */ /* 0x000fe2000f8e00ff */
[----:B---3--:R-:W-:Y:S01]  /*63d0*/  MOV R11, UR5 ;  /* 0x00000005000b7c02 */ /* 0x008fe20008000f00 */
[----:B------:R-:W-:Y:S02]  /*63e0*/  IMAD.U32 R10, RZ, RZ, UR4 ;  /* 0x00000004ff0a7e24 */ /* 0x000fe4000f8e00ff */
[----:B------:R-:W-:Y:S07]  /*63f0*/  LEPC R20, `(.L_x_110) ;  /* 0x000000001014794e */ /* 0x000fee0000000000 */
[----:B--2-4-:R-:W-:Y:S05]  /*6400*/  CALL.ABS.NOINC R14 ;  /* 0x000000000e007343 */ /* 0x014fea0003c00000 */
.L_x_110:
[----:B------:R-:W-:Y:S01]  /*6410*/  LOP3.LUT P0, RZ, R131, 0x60, RZ, 0xc0, !PT ;  /* 0x0000006083ff7812 */ /* 0x000fe2000780c0ff */
[----:B------:R-:W-:Y:S05]  /*6420*/  WARPSYNC.ALL ;  /* 0x0000000000007948 */ /* 0x000fea0003800000 */
[----:B------:R-:W-:Y:S01]  /*6430*/  R2UR UR4, R2 ;  /* 0x00000000020472ca */ /* 0x000fe200000e0000 */
[----:B------:R-:W-:Y:S01]  /*6440*/  BSSY.RECONVERGENT B0, `(.L_x_111) ;  /* 0x000011f000007945 */ /* 0x000fe20003800200 */
[----:B---3--:R-:W-:Y:S02]  /*6450*/  F2FP.F16.E4M3.UNPACK_B R2, R32 ;  /* 0x00000020ff02723e */ /* 0x008fe400020006ff */
[-C--:B------:R-:W-:Y:S02]  /*6460*/  F2FP.F16.E4M3.UNPACK_B R21, R33.reuse ;  /* 0x00000021ff15723e */ /* 0x080fe400020006ff */
[----:B------:R-:W-:Y:S01]  /*6470*/  F2FP.F16.E4M3.UNPACK_B R12, R28 ;  /* 0x0000001cff0c723e */ /* 0x000fe200020006ff */
[----:B------:R-:W-:Y:S01]  /*6480*/  HADD2.F32 R0, -RZ, R2.H0_H0 ;  /* 0x20000002ff007230 */ /* 0x000fe20000004100 */
[----:B------:R-:W-:Y:S01]  /*6490*/  F2FP.F16.E4M3.UNPACK_B R32, R32.H1 ;  /* 0x00000020ff20723e */ /* 0x000fe200030006ff */
[--C-:B------:R-:W-:Y:S01]  /*64a0*/  HADD2.F32 R73, -RZ, R21.reuse.H0_H0 ;  /* 0x20000015ff497230 */ /* 0x100fe20000004100 */
[----:B------:R-:W-:Y:S01]  /*64b0*/  F2FP.F16.E4M3.UNPACK_B R33, R33.H1 ;  /* 0x00000021ff21723e */ /* 0x000fe200030006ff */
[----:B------:R-:W-:Y:S01]  /*64c0*/  HADD2.F32 R74, -RZ, R21.H1_H1 ;  /* 0x30000015ff4a7230 */ /* 0x000fe20000004100 */
[-C--:B------:R-:W-:Y:S01]  /*64d0*/  F2FP.F16.E4M3.UNPACK_B R20, R34.reuse ;  /* 0x00000022ff14723e */ /* 0x080fe200020006ff */
[--C-:B------:R-:W-:Y:S01]  /*64e0*/  HADD2.F32 R3, -RZ, R32.reuse.H0_H0 ;  /* 0x20000020ff037230 */ /* 0x100fe20000004100 */
[----:B------:R-:W-:Y:S01]  /*64f0*/  F2FP.F16.E4M3.UNPACK_B R15, R34.H1 ;  /* 0x00000022ff0f723e */ /* 0x000fe200030006ff */
[----:B------:R-:W-:Y:S01]  /*6500*/  HADD2.F32 R72, -RZ, R32.H1_H1 ;  /* 0x30000020ff487230 */ /* 0x000fe20000004100 */
[-C--:B------:R-:W-:Y:S01]  /*6510*/  F2FP.F16.E4M3.UNPACK_B R14, R35.reuse ;  /* 0x00000023ff0e723e */ /* 0x080fe200020006ff */
[--C-:B------:R-:W-:Y:S01]  /*6520*/  HADD2.F32 R75, -RZ, R33.reuse.H0_H0 ;  /* 0x20000021ff4b7230 */ /* 0x100fe20000004100 */
[----:B------:R-:W-:Y:S01]  /*6530*/  F2FP.F16.E4M3.UNPACK_B R13, R35.H1 ;  /* 0x00000023ff0d723e */ /* 0x000fe200030006ff */
[----:B------:R-:W-:Y:S01]  /*6540*/  HADD2.F32 R76, -RZ, R33.H1_H1 ;  /* 0x30000021ff4c7230 */ /* 0x000fe20000004100 */
[----:B------:R-:W-:Y:S01]  /*6550*/  F2FP.F16.E4M3.UNPACK_B R28, R28.H1 ;  /* 0x0000001cff1c723e */ /* 0x000fe200030006ff */
[--C-:B------:R-:W-:Y:S01]  /*6560*/  HADD2.F32 R77, -RZ, R20.reuse.H0_H0 ;  /* 0x20000014ff4d7230 */ /* 0x100fe20000004100 */
[-C--:B------:R-:W-:Y:S01]  /*6570*/  F2FP.F16.E4M3.UNPACK_B R11, R29.reuse ;  /* 0x0000001dff0b723e */ /* 0x080fe200020006ff */
        /* <DEDUP_REMOVED lines=43> */
[----:B------:R-:W-:Y:S01]  /*6830*/  IADD3 R143, PT, PT, R143, 0xb0, RZ ;  /* 0x000000b08f8f7810 */ /* 0x000fe20007ffe0ff */
[----:B------:R-:W-:Y:S01]  /*6840*/  HADD2.F32 R100, -RZ, R6.H1_H1 ;  /* 0x30000006ff647230 */ /* 0x000fe20000004100 */
[----:B------:R-:W-:Y:S01]  /*6850*/  IADD3 R68, PT, PT, R68, 0x1, RZ ;  /* 0x0000000144447810 */ /* 0x000fe20007ffe0ff */
[--C-:B------:R-:W-:Y:S01]  /*6860*/  HADD2.F32 R101, -RZ, R5.reuse.H0_H0 ;  /* 0x20000005ff657230 */ /* 0x100fe20000004100 */
[----:B------:R-:W-:Y:S01]  /*6870*/  LOP3.LUT R143, R143, 0xfefffff8, RZ, 0xc0, !PT ;  /* 0xfefffff88f8f7812 */ /* 0x000fe200078ec0ff */
[----:B------:R-:W-:Y:S02]  /*6880*/  HADD2.F32 R102, -RZ, R5.H1_H1 ;  /* 0x30000005ff667230 */ /* 0x000fe40000004100 */
[--C-:B------:R-:W-:Y:S02]  /*6890*/  HADD2.F32 R103, -RZ, R4.reuse.H0_H0 ;  /* 0x20000004ff677230 */ /* 0x100fe40000004100 */
[----:B------:R-:W-:Y:S02]  /*68a0*/  HADD2.F32 R104, -RZ, R4.H1_H1 ;  /* 0x30000004ff687230 */ /* 0x000fe40000004100 */
[----:B------:R-:W1:Y:S01]  /*68b0*/  LDTM.x64 R4, tmem[UR4] ;  /* 0x00000004000479ee */ /* 0x000e620008340000 */
[----:B------:R-:W-:Y:S01]  /*68c0*/  NOP ;  /* 0x0000000000007918 */ /* 0x000fe20000000000 */
[----:B-1----:R1:W-:Y:S01]  /*68d0*/  SYNCS.ARRIVE.TRANS64.RED.A1T0 RZ, [R143+URZ], RZ ;  /* 0x000000ff8fff79a7 */ /* 0x0023e200081004ff */
[----:B------:R-:W-:Y:S02]  /*68e0*/  HADD2.F32 R2, -RZ, R2.H1_H1 ;  /* 0x30000002ff027230 */ /* 0x000fe40000004100 */
[--C-:B------:R-:W-:Y:S02]  /*68f0*/  HADD2.F32 R105, -RZ, R106.reuse.H0_H0 ;  /* 0x2000006aff697230 */ /* 0x100fe40000004100 */
        /* <DEDUP_REMOVED lines=9> */
[C---:B----4-:R-:W-:Y:S01]  /*6990*/  FMUL R4, R70.reuse, R4 ;  /* 0x0000000446047220 */ /* 0x050fe20000400000 */
[C---:B------:R-:W-:Y:S01]  /*69a0*/  FMUL R5, R70.reuse, R5 ;  /* 0x0000000546057220 */ /* 0x040fe20000400000 */
[C---:B------:R-:W-:Y:S01]  /*69b0*/  FMUL R8, R70.reuse, R8 ;  /* 0x0000000846087220 */ /* 0x040fe20000400000 */
[C---:B------:R-:W-:Y:S01]  /*69c0*/  FMUL R9, R70.reuse, R9 ;  /* 0x0000000946097220 */ /* 0x040fe20000400000 */
[C---:B------:R-:W-:Y:S01]  /*69d0*/  FFMA R4, R71.reuse, R0, R4 ;  /* 0x0000000047047223 */ /* 0x040fe20000000004 */
[C---:B------:R-:W-:Y:S01]  /*69e0*/  FFMA R5, R71.reuse, R2, R5 ;  /* 0x0000000247057223 */ /* 0x040fe20000000005 */
[C---:B------:R-:W-:Y:S01]  /*69f0*/  FMUL R12, R70.reuse, R12 ;  /* 0x0000000c460c7220 */ /* 0x040fe20000400000 */
[C---:B------:R-:W-:Y:S01]  /*6a00*/  FMUL R13, R70.reuse, R13 ;  /* 0x0000000d460d7220 */ /* 0x040fe20000400000 */
[C---:B------:R-:W-:Y:S01]  /*6a10*/  FMUL R0, R70.reuse, R16 ;  /* 0x0000001046007220 */ /* 0x040fe20000400000 */
[C---:B------:R-:W-:Y:S01]  /*6a20*/  FMUL R2, R70.reuse, R17 ;  /* 0x0000001146027220 */ /* 0x040fe20000400000 */
[C---:B------:R-:W-:Y:S01]  /*6a30*/  FMUL R17, R70.reuse, R24 ;  /* 0x0000001846117220 */ /* 0x040fe20000400000 */
[--C-:B------:R-:W-:Y:S02]  /*6a40*/  HADD2.F32 R125, -RZ, R126.reuse.H0_H0 ;  /* 0x2000007eff7d7230 */ /* 0x100fe40000004100 */
[C---:B------:R-:W-:Y:S01]  /*6a50*/  FMUL R6, R70.reuse, R6 ;  /* 0x0000000646067220 */ /* 0x040fe20000400000 */
[----:B------:R-:W-:Y:S02]  /*6a60*/  HADD2.F32 R126, -RZ, R126.H1_H1 ;  /* 0x3000007eff7e7230 */ /* 0x000fe40000004100 */
[C---:B------:R-:W-:Y:S01]  /*6a70*/  FMUL R7, R70.reuse, R7 ;  /* 0x0000000746077220 */ /* 0x040fe20000400000 */
[C---:B------:R-:W-:Y:S01]  /*6a80*/  FMUL R10, R70.reuse, R10 ;  /* 0x0000000a460a7220 */ /* 0x040fe20000400000 */
[C---:B------:R-:W-:Y:S01]  /*6a90*/  FFMA R6, R71.reuse, R3, R6 ;  /* 0x0000000347067223 */ /* 0x040fe20000000006 */
[C---:B------:R-:W-:Y:S01]  /*6aa0*/  FMUL R11, R70.reuse, R11 ;  /* 0x0000000b460b7220 */ /* 0x040fe20000400000 */
[C---:B------:R-:W-:Y:S01]  /*6ab0*/  FFMA R7, R71.reuse, R72, R7 ;  /* 0x0000004847077223 */ /* 0x040fe20000000007 */
[C---:B------:R-:W-:Y:S01]  /*6ac0*/  FFMA R8, R71.reuse, R73, R8 ;  /* 0x0000004947087223 */ /* 0x040fe20000000008 */
[C---:B------:R-:W-:Y:S01]  /*6ad0*/  FFMA R9, R71.reuse, R74, R9 ;  /* 0x0000004a47097223 */ /* 0x040fe20000000009 */
[C---:B------:R-:W-:Y:S01]  /*6ae0*/  FFMA R10, R71.reuse, R75, R10 ;  /* 0x0000004b470a7223 */ /* 0x040fe2000000000a */
[C---:B------:R-:W-:Y:S01]  /*6af0*/  FFMA R11, R71.reuse, R76, R11 ;  /* 0x0000004c470b7223 */ /* 0x040fe2000000000b */
[C---:B------:R-:W-:Y:S01]  /*6b00*/  FFMA R12, R71.reuse, R77, R12 ;  /* 0x0000004d470c7223 */ /* 0x040fe2000000000c */
[----:B------:R-:W-:Y:S01]  /*6b10*/  FFMA R13, R71, R78, R13 ;  /* 0x0000004e470d7223 */ /* 0x000fe2000000000d */
[----:B------:R-:W-:Y:S01]  /*6b20*/  F2FP.SATFINITE.E4M3.F32.PACK_AB_MERGE_C R76, R7, R6, RZ ;  /* 0x00000006074c723e */ /* 0x000fe200048070ff */
[--C-:B------:R-:W-:Y:S02]  /*6b30*/  HADD2.F32 R74, -RZ, R129.reuse.H0_H0 ;  /* 0x20000081ff4a7230 */ /* 0x100fe40000004100 */
[C---:B------:R-:W-:Y:S01]  /*6b40*/  FMUL R7, R70.reuse, R20 ;  /* 0x0000001446077220 */ /* 0x040fe20000400000 */
[----:B------:R-:W-:Y:S01]  /*6b50*/  HADD2.F32 R75, -RZ, R129.H1_H1 ;  /* 0x30000081ff4b7230 */ /* 0x000fe20000004100 */
[----:B------:R-:W-:Y:S01]  /*6b60*/  F2FP.SATFINITE.E4M3.F32.PACK_AB_MERGE_C R129, R11, R10, RZ ;  /* 0x0000000a0b81723e */ /* 0x000fe200048070ff */
        /* <DEDUP_REMOVED lines=12> */
[----:B------:R-:W-:Y:S01]  /*6c30*/  FFMA R3, R71, R83, R3 ;  /* 0x0000005347037223 */ /* 0x000fe20000000003 */
[C---:B------:R-:W-:Y:S01]  /*6c40*/  FMUL R25, R70.reuse, R32 ;  /* 0x0000002046197220 */ /* 0x040fe20000400000 */
[----:B------:R-:W-:Y:S01]  /*6c50*/  F2FP.SATFINITE.E4M3.F32.PACK_AB_MERGE_C R14, R15, R14, RZ ;  /* 0x0000000e0f0e723e */ /* 0x000fe200048070ff */
[C---:B------:R-:W-:Y:S01]  /*6c60*/  FMUL R6, R70.reuse, R19 ;  /* 0x0000001346067220 */ /* 0x040fe20000400000 */
[C---:B------:R-:W-:Y:S01]  /*6c70*/  FMUL R11, R70.reuse, R22 ;  /* 0x00000016460b7220 */ /* 0x040fe20000400000 */
[C---:B------:R-:W-:Y:S01]  /*6c80*/  FMUL R22, R70.reuse, R29 ;  /* 0x0000001d46167220 */ /* 0x040fe20000400000 */
[C---:B------:R-:W-:Y:S01]  /*6c90*/  FMUL R29, R70.reuse, R36 ;  /* 0x00000024461d7220 */ /* 0x040fe20000400000 */
[C---:B------:R-:W-:Y:S01]  /*6ca0*/  FFMA R6, R71.reuse, R84, R6 ;  /* 0x0000005447067223 */ /* 0x040fe20000000006 */
[C---:B------:R-:W-:Y:S01]  /*6cb0*/  FFMA R7, R71.reuse, R85, R7 ;  /* 0x0000005547077223 */ /* 0x040fe20000000007 */
[C---:B------:R-:W-:Y:S01]  /*6cc0*/  FFMA R10, R71.reuse, R86, R10 ;  /* 0x00000056470a7223 */ /* 0x040fe2000000000a */
[C---:B------:R-:W-:Y:S01]  /*6cd0*/  FFMA R11, R71.reuse, R87, R11 ;  /* 0x00000057470b7223 */ /* 0x040fe2000000000b */
[----:B------:R-:W-:Y:S01]  /*6ce0*/  FMUL R16, R70, R23 ;  /* 0x0000001746107220 */ /* 0x000fe20000400000 */
[----:B------:R-:W-:Y:S01]  /*6cf0*/  F2FP.SATFINITE.E4M3.F32.PACK_AB_MERGE_C R3, R6, R3, RZ ;  /* 0x000000030603723e */ /* 0x000fe200048070ff */
        /* <DEDUP_REMOVED lines=10> */
[----:B------:R-:W-:Y:S01]  /*6da0*/  FMUL R30, R70, R37 ;  /* 0x00000025461e7220 */ /* 0x000fe20000400000 */
[----:B------:R-:W-:Y:S01]  /*6db0*/  F2FP.SATFINITE.E4M3.F32.PACK_AB_MERGE_C R16, R10, R7, R16 ;  /* 0x000000070a10723e */ /* 0x000fe20004807010 */
        /* <DEDUP_REMOVED lines=23> */
[----:B------:R-:W-:Y:S01]  /*6f30*/  FFMA R31, R71, R103, R31 ;  /* 0x00000067471f7223 */ /* 0x000fe2000000001f */
[----:B------:R-:W-:Y:S01]  /*6f40*/  FMUL R45, R70, R52 ;  /* 0x00000034462d7220 */ /* 0x000fe20000400000 */
[----:B------:R-:W-:Y:S01]  /*6f50*/  F2FP.SATFINITE.E4M3.F32.PACK_AB_MERGE_C R19, R28, R27, RZ ;  /* 0x0000001b1c13723e */ /* 0x000fe200048070ff */
[C---:B------:R-:W-:Y:S01]  /*6f60*/  FMUL R52, R70.reuse, R59 ;  /* 0x0000003b46347220 */ /* 0x040fe20000400000 */
[C---:B------:R-:W-:Y:S01]  /*6f70*/  FMUL R59, R70.reuse, R66 ;  /* 0x00000042463b7220 */ /* 0x040fe20000400000 */
[----:B------:R-:W-:Y:S01]  /*6f80*/  F2FP.SATFINITE.E4M3.F32.PACK_AB_MERGE_C R66, R13, R12, R14 ;  /* 0x0000000c0d42723e */ /* 0x000fe2000480700e */
[----:B------:R-:W-:Y:S01]  /*6f90*/  FMUL R32, R70, R39 ;  /* 0x0000002746207220 */ /* 0x000fe20000400000 */
[--C-:B------:R-:W-:Y:S01]  /*6fa0*/  HADD2.F32 R107, -RZ, R108.reuse.H0_H0 ;  /* 0x2000006cff6b7230 */ /* 0x100fe20000004100 */
[----:B------:R-:W-:Y:S01]  /*6fb0*/  F2FP.SATFINITE.E4M3.F32.PACK_AB_MERGE_C R19, R26, R25, R19 ;  /* 0x000000191a13723e */ /* 0x000fe20004807013 */
[----:B------:R-:W-:Y:S02]  /*6fc0*/  HADD2.F32 R108, -RZ, R108.H1_H1 ;  /* 0x3000006cff6c7230 */ /* 0x000fe40000004100 */
[C---:B------:R-:W-:Y:S01]  /*6fd0*/  FFMA R32, R71.reuse, R104, R32 ;  /* 0x0000006847207223 */ /* 0x040fe20000000020 */
[C---:B------:R-:W-:Y:S01]  /*6fe0*/  FFMA R33, R71.reuse, R105, R33 ;  /* 0x0000006947217223 */ /* 0x040fe20000000021 */
[C---:B------:R-:W-:Y:S01]  /*6ff0*/  FFMA R34, R71.reuse, R106, R34 ;  /* 0x0000006a47227223 */ /* 0x040fe20000000022 */
[C---:B------:R-:W-:Y:S01]  /*7000*/  FMUL R35, R70.reuse, R42 ;  /* 0x0000002a46237220 */ /* 0x040fe20000400000 */
[----:B------:R-:W-:Y:S01]  /*7010*/  FMUL R42, R70, R49 ;  /* 0x00000031462a7220 */ /* 0x000fe20000400000 */
[----:B------:R-:W-:Y:S01]  /*7020*/  F2FP.SATFINITE.E4M3.F32.PACK_AB_MERGE_C R32, R32, R31, RZ ;  /* 0x0000001f2020723e */ /* 0x000fe200048070ff */
[C---:B------:R-:W-:Y:S01]  /*7030*/  FMUL R49, R70.reuse, R56 ;  /* 0x0000003846317220 */ /* 0x040fe20000400000 */
[C---:B------:R-:W-:Y:S01]  /*7040*/  FMUL R36, R70.reuse, R43 ;  /* 0x0000002b46247220 */ /* 0x040fe20000400000 */
[--C-:B------:R-:W-:Y:S02]  /*7050*/  HADD2.F32 R111, -RZ, R112.reuse.H0_H0 ;  /* 0x20000070ff6f7230 */ /* 0x100fe40000004100 */
[C---:B------:R-:W-:Y:S01]  /*7060*/  FFMA R35, R71.reuse, R107, R35 ;  /* 0x0000006b47237223 */ /* 0x040fe20000000023 */
[----:B------:R-:W-:Y:S02]  /*7070*/  HADD2.F32 R112, -RZ, R112.H1_H1 ;  /* 0x30000070ff707230 */ /* 0x000fe40000004100 */
[C---:B------:R-:W-:Y:S01]  /*7080*/  FMUL R39, R70.reuse, R46 ;  /* 0x0000002e46277220 */ /* 0x040fe20000400000 */
[C---:B------:R-:W-:Y:S01]  /*7090*/  FFMA R36, R71.reuse, R108, R36 ;  /* 0x0000006c47247223 */ /* 0x040fe20000000024 */
[C---:B------:R-:W-:Y:S01]  /*70a0*/  FMUL R40, R70.reuse, R47 ;  /* 0x0000002f46287220 */ /* 0x040fe20000400000 */
[C---:B------:R-:W-:Y:S01]  /*70b0*/  FFMA R37, R71.reuse, R109, R37 ;  /* 0x0000006d47257223 */ /* 0x040fe20000000025 */
[C---:B------:R-:W-:Y:S01]  /*70c0*/  FFMA R38, R71.reuse, R110, R38 ;  /* 0x0000006e47267223 */ /* 0x040fe20000000026 */
        /* <DEDUP_REMOVED lines=8> */
[C---:B------:R-:W-:Y:S01]  /*7150*/  FMUL R46, R70.reuse, R53 ;  /* 0x00000035462e7220 */ /* 0x040fe20000400000 */
[--C-:B------:R-:W-:Y:S02]  /*7160*/  HADD2.F32 R119, -RZ, R120.reuse.H0_H0 ;  /* 0x20000078ff777230 */ /* 0x100fe40000004100 */
[C---:B------:R-:W-:Y:S01]  /*7170*/  FMUL R50, R70.reuse, R57 ;  /* 0x0000003946327220 */ /* 0x040fe20000400000 */
[C---:B------:R-:W-:Y:S01]  /*7180*/  FMUL R51, R70.reuse, R58 ;  /* 0x0000003a46337220 */ /* 0x040fe20000400000 */
[C---:B------:R-:W-:Y:S01]  /*7190*/  FMUL R53, R70.reuse, R60 ;  /* 0x0000003c46357220 */ /* 0x040fe20000400000 */
[C---:B------:R-:W-:Y:S01]  /*71a0*/  FFMA R43, R71.reuse, R115, R43 ;  /* 0x00000073472b7223 */ /* 0x040fe2000000002b */
[----:B------:R-:W-:Y:S02]  /*71b0*/  HADD2.F32 R120, -RZ, R120.H1_H1 ;  /* 0x30000078ff787230 */ /* 0x000fe40000004100 */
[C---:B------:R-:W-:Y:S01]  /*71c0*/  FMUL R47, R70.reuse, R54 ;  /* 0x00000036462f7220 */ /* 0x040fe20000400000 */
[C---:B------:R-:W-:Y:S01]  /*71d0*/  FMUL R57, R70.reuse, R64 ;  /* 0x0000004046397220 */ /* 0x040fe20000400000 */
[C---:B------:R-:W-:Y:S01]  /*71e0*/  FMUL R58, R70.reuse, R65 ;  /* 0x00000041463a7220 */ /* 0x040fe20000400000 */
[C---:B------:R-:W-:Y:S01]  /*71f0*/  FMUL R60, R70.reuse, R67 ;  /* 0x00000043463c7220 */ /* 0x040fe20000400000 */
[----:B------:R-:W-:Y:S01]  /*7200*/  FFMA R44, R71, R116, R44 ;  /* 0x00000074472c7223 */ /* 0x000fe2000000002c */
[----:B------:R-:W-:Y:S01]  /*7210*/  FMUL R48, R70, R55 ;  /* 0x0000003746307220 */ /* 0x000fe20000400000 */
[----:B------:R-:W-:Y:S01]  /*7220*/  F2FP.SATFINITE.E4M3.F32.PACK_AB_MERGE_C R64, R5, R4, R76 ;  /* 0x000000040540723e */ /* 0x000fe2000480704c */
[----:B------:R-:W-:Y:S01]  /*7230*/  FFMA R45, R71, R117, R45 ;  /* 0x00000075472d7223 */ /* 0x000fe2000000002d */
[----:B------:R-:W-:Y:S01]  /*7240*/  F2FP.SATFINITE.E4M3.F32.PACK_AB_MERGE_C R65, R9, R8, R129 ;  /* 0x000000080941723e */ /* 0x000fe20004807081 */
[C---:B------:R-:W-:Y:S01]  /*7250*/  FFMA R46, R71.reuse, R118, R46 ;  /* 0x00000076472e7223 */ /* 0x040fe2000000002e */
[----:B------:R-:W-:Y:S01]  /*7260*/  F2FP.SATFINITE.E4M3.F32.PACK_AB_MERGE_C R67, R2, R0, R3 ;  /* 0x000000000243723e */ /* 0x000fe20004807003 */
[--C-:B------:R-:W-:Y:S02]  /*7270*/  HADD2.F32 R123, -RZ, R124.reuse.H0_H0 ;  /* 0x2000007cff7b7230 */ /* 0x100fe40000004100 */
[C---:B------:R-:W-:Y:S01]  /*7280*/  FFMA R47, R71.reuse, R119, R47 ;  /* 0x00000077472f7223 */ /* 0x040fe2000000002f */
[----:B------:R-:W-:Y:S02]  /*7290*/  HADD2.F32 R124, -RZ, R124.H1_H1 ;  /* 0x3000007cff7c7230 */ /* 0x000fe40000004100 */
[C---:B------:R-:W-:Y:S01]  /*72a0*/  FFMA R48, R71.reuse, R120, R48 ;  /* 0x0000007847307223 */ /* 0x040fe20000000030 */
[----:B------:R1:W-:Y:S01]  /*72b0*/  STS.128 [R140+UR44+0x2200], R64 ;  /* 0x002200408c007988 */ /* 0x0003e20008000c2c */
[C---:B------:R-:W-:Y:S01]  /*72c0*/  FFMA R49, R71.reuse, R121, R49 ;  /* 0x0000007947317223 */ /* 0x040fe20000000031 */
[C---:B------:R-:W-:Y:S01]  /*72d0*/  FFMA R50, R71.reuse, R122, R50 ;  /* 0x0000007a47327223 */ /* 0x040fe20000000032 */
[C---:B------:R-:W-:Y:S01]  /*72e0*/  FMUL R54, R70.reuse, R61 ;  /* 0x0000003d46367220 */ /* 0x040fe20000400000 */
[--C-:B------:R-:W-:Y:S02]  /*72f0*/  HADD2.F32 R127, -RZ, R128.reuse.H0_H0 ;  /* 0x20000080ff7f7230 */ /* 0x100fe40000004100 */
[C---:B------:R-:W-:Y:S01]  /*7300*/  FFMA R51, R71.reuse, R123, R51 ;  /* 0x0000007b47337223 */ /* 0x040fe20000000033 */
[----:B------:R-:W-:Y:S02]  /*7310*/  HADD2.F32 R128, -RZ, R128.H1_H1 ;  /* 0x30000080ff807230 */ /* 0x000fe40000004100 */
[----:B------:R-:W-:Y:S01]  /*7320*/  FMUL R55, R70, R62 ;  /* 0x0000003e46377220 */ /* 0x000fe20000400000 */
[----:B------:R1:W-:Y:S01]  /*7330*/  STS.128 [R150+0x2010], R16 ;  /* 0x0020101096007388 */ /* 0x0003e20000000c00 */
[----:B------:R-:W-:Y:S01]  /*7340*/  F2FP.SATFINITE.E4M3.F32.PACK_AB_MERGE_C R35, R36, R35, RZ ;  /* 0x000000232423723e */ /* 0x000fe200048070ff */
[C---:B------:R-:W-:Y:S01]  /*7350*/  FFMA R52, R71.reuse, R124, R52 ;  /* 0x0000007c47347223 */ /* 0x040fe20000000034 */
[----:B------:R-:W-:Y:S01]  /*7360*/  FMUL R56, R70, R63 ;  /* 0x0000003f46387220 */ /* 0x000fe20000400000 */
[C---:B------:R-:W-:Y:S01]  /*7370*/  FFMA R53, R71.reuse, R125, R53 ;  /* 0x0000007d47357223 */ /* 0x040fe20000000035 */
[C---:B------:R-:W-:Y:S01]  /*7380*/  FFMA R54, R71.reuse, R126, R54 ;  /* 0x0000007e47367223 */ /* 0x040fe20000000036 */
[C---:B------:R-:W-:Y:S01]  /*7390*/  FFMA R55, R71.reuse, R127, R55 ;  /* 0x0000007f47377223 */ /* 0x040fe20000000037 */
[C---:B------:R-:W-:Y:S01]  /*73a0*/  FFMA R56, R71.reuse, R128, R56 ;  /* 0x0000008047387223 */ /* 0x040fe20000000038 */
[----:B------:R-:W-:Y:S01]  /*73b0*/  F2FP.SATFINITE.E4M3.F32.PACK_AB_MERGE_C R39, R40, R39, RZ ;  /* 0x000000272827723e */ /* 0x000fe200048070ff */
[C---:B------:R-:W-:Y:S01]  /*73c0*/  FFMA R57, R71.reuse, R72, R57 ;  /* 0x0000004847397223 */ /* 0x040fe20000000039 */
[----:B------:R-:W-:Y:S01]  /*73d0*/  F2FP.SATFINITE.E4M3.F32.PACK_AB_MERGE_C R43, R44, R43, RZ ;  /* 0x0000002b2c2b723e */ /* 0x000fe200048070ff */
[C---:B------:R-:W-:Y:S01]  /*73e0*/  FFMA R58, R71.reuse, R73, R58 ;  /* 0x00000049473a7223 */ /* 0x040fe2000000003a */
[C---:B------:R-:W-:Y:S01]  /*73f0*/  FFMA R59, R71.reuse, R74, R59 ;  /* 0x0000004a473b7223 */ /* 0x040fe2000000003b */
[----:B------:R-:W-:Y:S01]  /*7400*/  F2FP.SATFINITE.E4M3.F32.PACK_AB_MERGE_C R33, R34, R33, R35 ;  /* 0x000000212221723e */ /* 0x000fe20004807023 */
[----:B------:R-:W-:Y:S01]  /*7410*/  FFMA R60, R71, R75, R60 ;  /* 0x0000004b473c7223 */ /* 0x000fe2000000003c */
[----:B------:R-:W-:Y:S02]  /*7420*/  F2FP.SATFINITE.E4M3.F32.PACK_AB_MERGE_C R32, R30, R29, R32 ;  /* 0x0000001d1e20723e */ /* 0x000fe40004807020 */
[----:B------:R-:W-:Y:S02]  /*7430*/  F2FP.SATFINITE.E4M3.F32.PACK_AB_MERGE_C R34, R38, R37, R39 ;  /* 0x000000252622723e */ /* 0x000fe40004807027 */
[----:B------:R-:W-:Y:S02]  /*7440*/  F2FP.SATFINITE.E4M3.F32.PACK_AB_MERGE_C R35, R42, R41, R43 ;  /* 0x000000292a23723e */ /* 0x000fe4000480702b */
[----:B------:R-:W-:Y:S02]  /*7450*/  F2FP.SATFINITE.E4M3.F32.PACK_AB_MERGE_C R51, R52, R51, RZ ;  /* 0x000000333433723e */ /* 0x000fe400048070ff */
[----:B------:R-:W-:Y:S01]  /*7460*/  F2FP.SATFINITE.E4M3.F32.PACK_AB_MERGE_C R48, R48, R47, RZ ;  /* 0x0000002f3030723e */ /* 0x000fe200048070ff */
[----:B------:R1:W-:Y:S01]  /*7470*/  STS.128 [R149+0x2020], R32 ;  /* 0x0020202095007388 */ /* 0x0003e20000000c00 */
[----:B------:R-:W-:Y:S02]  /*7480*/  F2FP.SATFINITE.E4M3.F32.PACK_AB_MERGE_C R55, R56, R55, RZ ;  /* 0x000000373837723e */ /* 0x000fe400048070ff */
[----:B------:R-:W-:Y:S02]  /*7490*/  F2FP.SATFINITE.E4M3.F32.PACK_AB_MERGE_C R59, R60, R59, RZ ;  /* 0x0000003b3c3b723e */ /* 0x000fe400048070ff */
[----:B------:R-:W-:Y:S02]  /*74a0*/  F2FP.SATFINITE.E4M3.F32.PACK_AB_MERGE_C R49, R50, R49, R51 ;  /* 0x000000313231723e */ /* 0x000fe40004807033 */
[----:B------:R-:W-:Y:S02]  /*74b0*/  F2FP.SATFINITE.E4M3.F32.PACK_AB_MERGE_C R48, R46, R45, R48 ;  /* 0x0000002d2e30723e */ /* 0x000fe40004807030 */
[----:B------:R-:W-:Y:S02]  /*74c0*/  F2FP.SATFINITE.E4M3.F32.PACK_AB_MERGE_C R50, R54, R53, R55 ;  /* 0x000000353632723e */ /* 0x000fe40004807037 */
[----:B------:R-:W-:Y:S05]  /*74d0*/  F2FP.SATFINITE.E4M3.F32.PACK_AB_MERGE_C R51, R58, R57, R59 ;  /* 0x000000393a33723e */ /* 0x000fea000480703b */
[----:B------:R1:W-:Y:S01]  /*74e0*/  STS.128 [R148+0x2030], R48 ;  /* 0x0020303094007388 */ /* 0x0003e20000000c00 */
[----:B------:R-:W-:Y:S01]  /*74f0*/  @!PT LDS RZ, [RZ] ;  /* 0x00000000fffff984 */ /* 0x000fe20000000800 */
[----:B------:R-:W-:Y:S01]  /*7500*/  @!PT LDS RZ, [RZ] ;  /* 0x00000000fffff984 */ /* 0x000fe20000000800 */
[----:B------:R-:W-:Y:S01]  /*7510*/  @!PT LDS RZ, [RZ] ;  /* 0x00000000fffff984 */ /* 0x000fe20000000800 */
[----:B------:R-:W-:Y:S01]  /*7520*/  @!PT LDS RZ, [RZ] ;  /* 0x00000000fffff984 */ /* 0x000fe20000000800 */
[----:B------:R3:W-:Y:S07]  /*7530*/  MEMBAR.ALL.CTA ;  /* 0x0000000000007992 */ /* 0x0007ee0000008000 */
[----:B---3--:R-:W3:Y:S02]  /*7540*/  FENCE.VIEW.ASYNC.S ;  /* 0x00000000000073c6 */ /* 0x008ee40000000000 */
[----:B---3--:R-:W-:Y:S06]  /*7550*/  BAR.SYNC.DEFER_BLOCKING 0x1, 0x80 ;  /* 0x0042000000007b1d */ /* 0x008fec0000010000 */
[----:B------:R-:W-:Y:S05]  /*7560*/  @P0 BRA `(.L_x_112) ;  /* 0x0000000000300947 */ /* 0x000fea0003800000 */
[----:B------:R-:W-:Y:S02]  /*7570*/  UIADD3 UR4, UPT, UPT, UR44, 0x2200, URZ ;  /* 0x000022002c047890 */ /* 0x000fe4000fffe0ff */
[----:B------:R-:W-:Y:S02]  /*7580*/  USHF.L.U32 UR9, UR45, 0x6, URZ ;  /* 0x000000062d097899 */ /* 0x000fe400080006ff */
[----:B------:R-:W-:Y:S02]  /*7590*/  USHF.L.U32 UR10, UR46, 0x7, URZ ;  /* 0x000000072e0a7899 */ /* 0x000fe400080006ff */
[----:B------:R-:W-:Y:S01]  /*75a0*/  MOV R151, UR4 ;  /* 0x0000000400977c02 */ /* 0x000fe20008000f00 */
[----:B------:R-:W-:Y:S01]  /*75b0*/  UIADD3 UR4, UP0, UPT, UR62, 0x680, URZ ;  /* 0x000006803e047890 */ /* 0x000fe2000ff1e0ff */
[----:B------:R-:W-:Y:S02]  /*75c0*/  UMOV UR11, UR36 ;  /* 0x00000024000b7c82 */ /* 0x000fe40008000000 */
[----:B------:R-:W-:Y:S01]  /*75d0*/  R2UR UR8, R151 ;  /* 0x00000000970872ca */ /* 0x000fe200000e0000 */
[----:B------:R-:W-:Y:S11]  /*75e0*/  UIADD3.X UR5, UPT, UPT, URZ, UR63, URZ, UP0, !UPT ;  /* 0x0000003fff057290 */ /* 0x000ff600087fe4ff */
[----:B------:R-:W-:Y:S01]  /*75f0*/  @!UPT UIADD3 URZ, UPT, UPT, URZ, URZ, URZ ;  /* 0x000000fffffff290 */ /* 0x000fe2000fffe0ff */
[----:B------:R3:W-:Y:S01]  /*7600*/  UTMASTG.3D [UR8], [UR4] ;  /* 0x00000008040073b5 */ /* 0x0007e20008010000 */
[----:B------:R0:W-:Y:S01]  /*7610*/  UTMACMDFLUSH ;  /* 0x00000000000079b7 */ /* 0x0001e20000000000 */
[----:B---3--:R-:W-:Y:S04]  /*7620*/  DEPBAR.LE SB0, 0x0 ;  /* 0x000080000000791a */ /* 0x008fe80000000000 */
.L_x_112:
[----:B------:R-:W-:Y:S05]  /*7630*/  BSYNC.RECONVERGENT B0 ;  /* 0x0000000000007941 */ /* 0x000fea0003800200 */
.L_x_111:
[----:B------:R-:W-:Y:S01]  /*7640*/  BAR.SYNC.DEFER_BLOCKING 0x1, 0x80 ;  /* 0x0042000000007b1d */ /* 0x000fe20000010000 */
[----:B------:R-:W-:Y:S01]  /*7650*/  ISETP.NE.AND P0, PT, R144, 0x2, PT ;  /* 0x000000029000780c */ /* 0x000fe20003f05270 */
[----:B------:R-:W-:Y:S01]  /*7660*/  UISETP.NE.AND UP0, UPT, UR47, URZ, UPT ;  /* 0x000000ff2f00728c */ /* 0x000fe2000bf05270 */
[----:B------:R-:W-:Y:S01]  /*7670*/  ISETP.NE.AND P1, PT, R68, 0x4, PT ;  /* 0x000000044400780c */ /* 0x000fe20003f25270 */
[----:B------:R-:W-:Y:S01]  /*7680*/  UIADD3 UR45, UPT, UPT, UR37, UR55, URZ ;  /* 0x00000037252d7290 */ /* 0x000fe2000fffe0ff */
[----:B------:R-:W-:Y:S01]  /*7690*/  SEL R2, RZ, 0x1, P0 ;  /* 0x00000001ff027807 */ /* 0x000fe20000000000 */
[----:B------:R-:W-:Y:S01]  /*76a0*/  UIADD3 UR46, UPT, UPT, UR38, UR58, URZ ;  /* 0x0000003a262e7290 */ /* 0x000fe2000fffe0ff */
[----:B------:R-:W-:Y:S02]  /*76b0*/  SEL R0, RZ, 0x1, P1 ;  /* 0x00000001ff007807 */ /* 0x000fe40000800000 */
[----:B------:R-:W-:Y:S02]  /*76c0*/  LOP3.LUT R146, R146, R2, RZ, 0x3c, !PT ;  /* 0x0000000292927212 */ /* 0x000fe400078e3cff */
[----:B------:R-:W-:Y:S02]  /*76d0*/  LOP3.LUT R147, R147, R0, RZ, 0x3c, !PT ;  /* 0x0000000093937212 */ /* 0x000fe400078e3cff */
[----:B------:R-:W-:Y:S02]  /*76e0*/  SEL R144, R144, RZ, P0 ;  /* 0x000000ff90907207 */ /* 0x000fe40000000000 */
[----:B------:R-:W-:Y:S01]  /*76f0*/  SEL R68, R68, RZ, P1 ;  /* 0x000000ff44447207 */ /* 0x000fe20000800000 */
[----:B------:R-:W-:Y:S01]  /*7700*/  UMOV UR36, UR54 ;  /* 0x0000003600247c82 */ /* 0x000fe20008000000 */
[----:B------:R-:W-:Y:S05]  /*7710*/  BRA.U UP0, `(.L_x_113) ;  /* 0xffffffdd001c7547 */ /* 0x000fea000b83ffff */
[----:B------:R-:W-:Y:S05]  /*7720*/  EXIT ;  /* 0x000000000000794d */ /* 0x000fea0003800000 */
.L_x_24:
[----:B-1----:R1:W2:Y:S02]  /*7730*/  SYNCS.PHASECHK.TRANS64.TRYWAIT P0, [R0+URZ+0xe0], R2 ;  /* 0x0000e002000075a7 */ /* 0x0022a400080011ff */
[----:B--2---:R-:W-:Y:S05]  /*7740*/  @!P0 NANOSLEEP.SYNCS 0x989680 ;  /* 0x009896800000895d */ /* 0x004fea0003900000 */
[----:B------:R-:W2:Y:S02]  /*7750*/  @!P0 SYNCS.PHASECHK.TRANS64 P0, [R0+URZ+0xe0], R2 ;  /* 0x0000e002000085a7 */ /* 0x000ea400080010ff */
[----:B--2---:R-:W-:Y:S05]  /*7760*/  @!P0 BRA `(.L_x_24) ;  /* 0xfffffffc00f08947 */ /* 0x004fea000383ffff */
[----:B------:R-:W-:Y:S05]  /*7770*/  BRA `(.L_x_114) ;  /* 0xffffffa000b87947 */ /* 0x000fea000383ffff */
.L_x_27:
[----:B-1----:R-:W-:-:S07]  /*7780*/  MOV R0, UR33 ;  /* 0x0000002100007c02 */ /* 0x002fce0008000f00 */
.L_x_115:
[----:B-1----:R1:W2:Y:S02]  /*7790*/  SYNCS.PHASECHK.TRANS64.TRYWAIT P0, [R0+URZ+0x28], R3 ;  /* 0x00002803000075a7 */ /* 0x0022a400080011ff */
[----:B--2---:R-:W-:Y:S05]  /*77a0*/  @!P0 NANOSLEEP.SYNCS 0x989680 ;  /* 0x009896800000895d */ /* 0x004fea0003900000 */
[----:B------:R-:W2:Y:S02]  /*77b0*/  @!P0 SYNCS.PHASECHK.TRANS64 P0, [R0+URZ+0x28], R3 ;  /* 0x00002803000085a7 */ /* 0x000ea400080010ff */
[----:B--2---:R-:W-:Y:S05]  /*77c0*/  @!P0 BRA `(.L_x_115) ;  /* 0xfffffffc00f08947 */ /* 0x004fea000383ffff */
[----:B------:R-:W-:Y:S05]  /*77d0*/  BRA `(.L_x_26) ;  /* 0xffffffa400087947 */ /* 0x000fea000383ffff */
.L_x_34:
[----:B-1----:R-:W-:-:S07]  /*77e0*/  MOV R0, UR17 ;  /* 0x0000001100007c02 */ /* 0x002fce0008000f00 */
.L_x_116:
[----:B-1----:R1:W2:Y:S02]  /*77f0*/  SYNCS.PHASECHK.TRANS64.TRYWAIT P0, [R0+URZ+0x28], R3 ;  /* 0x00002803000075a7 */ /* 0x0022a400080011ff */
[----:B--2---:R-:W-:Y:S05]  /*7800*/  @!P0 NANOSLEEP.SYNCS 0x989680 ;  /* 0x009896800000895d */ /* 0x004fea0003900000 */
[----:B------:R-:W2:Y:S02]  /*7810*/  @!P0 SYNCS.PHASECHK.TRANS64 P0, [R0+URZ+0x28], R3 ;  /* 0x00002803000085a7 */ /* 0x000ea400080010ff */
[----:B--2---:R-:W-:Y:S05]  /*7820*/  @!P0 BRA `(.L_x_116) ;  /* 0xfffffffc00f08947 */ /* 0x004fea000383ffff */
[----:B------:R-:W-:Y:S05]  /*7830*/  BRA `(.L_x_33) ;  /* 0xffffffa400c87947 */ /* 0x000fea000383ffff */
.L_x_39:
[----:B-1----:R1:W2:Y:S02]  /*7840*/  SYNCS.PHASECHK.TRANS64.TRYWAIT P0, [R3+URZ+0x70], R0 ;  /* 0x00007000030075a7 */ /* 0x0022a400080011ff */
[----:B--2---:R-:W-:Y:S05]  /*7850*/  @!P0 NANOSLEEP.SYNCS 0x989680 ;  /* 0x009896800000895d */ /* 0x004fea0003900000 */
[----:B------:R-:W2:Y:S02]  /*7860*/  @!P0 SYNCS.PHASECHK.TRANS64 P0, [R3+URZ+0x70], R0 ;  /* 0x00007000030085a7 */ /* 0x000ea400080010ff */
[----:B--2---:R-:W-:Y:S05]  /*7870*/  @!P0 BRA `(.L_x_39) ;  /* 0xfffffffc00f08947 */ /* 0x004fea000383ffff */
[----:B------:R-:W-:Y:S05]  /*7880*/  BRA `(.L_x_117) ;  /* 0xffffffa8006c7947 */ /* 0x000fea000383ffff */
.L_x_43:
[----:B------:R-:W-:-:S07]  /*7890*/  MOV R0, UR4 ;  /* 0x0000000400007c02 */ /* 0x000fce0008000f00 */
.L_x_118:
[----:B-1----:R1:W2:Y:S02]  /*78a0*/  SYNCS.PHASECHK.TRANS64.TRYWAIT P0, [R0+URZ], R2 ;  /* 0x00000002000075a7 */ /* 0x0022a400080011ff */
[----:B--2---:R-:W-:Y:S05]  /*78b0*/  @!P0 NANOSLEEP.SYNCS 0x989680 ;  /* 0x009896800000895d */ /* 0x004fea0003900000 */
[----:B------:R-:W2:Y:S02]  /*78c0*/  @!P0 SYNCS.PHASECHK.TRANS64 P0, [R0+URZ], R2 ;  /* 0x00000002000085a7 */ /* 0x000ea400080010ff */
[----:B--2---:R-:W-:Y:S05]  /*78d0*/  @!P0 BRA `(.L_x_118) ;  /* 0xfffffffc00f08947 */ /* 0x004fea000383ffff */
[----:B------:R-:W-:Y:S05]  /*78e0*/  BRA `(.L_x_119) ;  /* 0xffffffb000107947 */ /* 0x000fea000383ffff */
.L_x_44:
[----:B------:R-:W-:-:S07]  /*78f0*/  MOV R0, UR5 ;  /* 0x0000000500007c02 */ /* 0x000fce0008000f00 */
.L_x_120:
[----:B-1----:R1:W2:Y:S02]  /*7900*/  SYNCS.PHASECHK.TRANS64.TRYWAIT P0, [R0+URZ], R3 ;  /* 0x00000003000075a7 */ /* 0x0022a400080011ff */
[----:B--2---:R-:W-:Y:S05]  /*7910*/  @!P0 NANOSLEEP.SYNCS 0x989680 ;  /* 0x009896800000895d */ /* 0x004fea0003900000 */
[----:B------:R-:W2:Y:S02]  /*7920*/  @!P0 SYNCS.PHASECHK.TRANS64 P0, [R0+URZ], R3 ;  /* 0x00000003000085a7 */ /* 0x000ea400080010ff */
[----:B--2---:R-:W-:Y:S05]  /*7930*/  @!P0 BRA `(.L_x_120) ;  /* 0xfffffffc00f08947 */ /* 0x004fea000383ffff */
[----:B------:R-:W-:Y:S05]  /*7940*/  BRA `(.L_x_121) ;  /* 0xffffffb0001c7947 */ /* 0x000fea000383ffff */
.L_x_45:
[----:B------:R-:W-:-:S07]  /*7950*/  MOV R0, UR5 ;  /* 0x0000000500007c02 */ /* 0x000fce0008000f00 */
.L_x_122:
[----:B-1----:R1:W2:Y:S02]  /*7960*/  SYNCS.PHASECHK.TRANS64.TRYWAIT P0, [R0+URZ], R3 ;  /* 0x00000003000075a7 */ /* 0x0022a400080011ff */
[----:B--2---:R-:W-:Y:S05]  /*7970*/  @!P0 NANOSLEEP.SYNCS 0x989680 ;  /* 0x009896800000895d */ /* 0x004fea0003900000 */
[----:B------:R-:W2:Y:S02]  /*7980*/  @!P0 SYNCS.PHASECHK.TRANS64 P0, [R0+URZ], R3 ;  /* 0x00000003000085a7 */ /* 0x000ea400080010ff */
[----:B--2---:R-:W-:Y:S05]  /*7990*/  @!P0 BRA `(.L_x_122) ;  /* 0xfffffffc00f08947 */ /* 0x004fea000383ffff */
[----:B------:R-:W-:Y:S05]  /*79a0*/  BRA `(.L_x_123) ;  /* 0xffffffb000287947 */ /* 0x000fea000383ffff */
.L_x_46:
[----:B------:R-:W-:-:S07]  /*79b0*/  MOV R0, UR5 ;  /* 0x0000000500007c02 */ /* 0x000fce0008000f00 */
.L_x_124:
[----:B-1----:R1:W2:Y:S02]  /*79c0*/  SYNCS.PHASECHK.TRANS64.TRYWAIT P0, [R0+URZ], R3 ;  /* 0x00000003000075a7 */ /* 0x0022a400080011ff */
[----:B--2---:R-:W-:Y:S05]  /*79d0*/  @!P0 NANOSLEEP.SYNCS 0x989680 ;  /* 0x009896800000895d */ /* 0x004fea0003900000 */
[----:B------:R-:W2:Y:S02]  /*79e0*/  @!P0 SYNCS.PHASECHK.TRANS64 P0, [R0+URZ], R3 ;  /* 0x00000003000085a7 */ /* 0x000ea400080010ff */
[----:B--2---:R-:W-:Y:S05]  /*79f0*/  @!P0 BRA `(.L_x_124) ;  /* 0xfffffffc00f08947 */ /* 0x004fea000383ffff */
[----:B------:R-:W-:Y:S05]  /*7a00*/  BRA `(.L_x_125) ;  /* 0xffffffb000347947 */ /* 0x000fea000383ffff */
.L_x_49:
[----:B-1----:R1:W2:Y:S02]  /*7a10*/  SYNCS.PHASECHK.TRANS64.TRYWAIT P0, [R2+URZ+0xd0], R4 ;  /* 0x0000d004020075a7 */ /* 0x0022a400080011ff */
[----:B--2---:R-:W-:Y:S05]  /*7a20*/  @!P0 NANOSLEEP.SYNCS 0x989680 ;  /* 0x009896800000895d */ /* 0x004fea0003900000 */
[----:B------:R-:W2:Y:S02]  /*7a30*/  @!P0 SYNCS.PHASECHK.TRANS64 P0, [R2+URZ+0xd0], R4 ;  /* 0x0000d004020085a7 */ /* 0x000ea400080010ff */
[----:B--2---:R-:W-:Y:S05]  /*7a40*/  @!P0 BRA `(.L_x_49) ;  /* 0xfffffffc00f08947 */ /* 0x004fea000383ffff */
[----:B------:R-:W-:Y:S05]  /*7a50*/  BRA `(.L_x_126) ;  /* 0xffffffb000987947 */ /* 0x000fea000383ffff */
.L_x_50:
[----:B------:R-:W-:-:S07]  /*7a60*/  MOV R2, UR4 ;  /* 0x0000000400027c02 */ /* 0x000fce0008000f00 */
.L_x_127:
[----:B-1----:R1:W2:Y:S02]  /*7a70*/  SYNCS.PHASECHK.TRANS64.TRYWAIT P0, [R2+URZ+0x80], R5 ;  /* 0x00008005020075a7 */ /* 0x0022a400080011ff */
[----:B--2---:R-:W-:Y:S05]  /*7a80*/  @!P0 NANOSLEEP.SYNCS 0x989680 ;  /* 0x009896800000895d */ /* 0x004fea0003900000 */
[----:B------:R-:W2:Y:S02]  /*7a90*/  @!P0 SYNCS.PHASECHK.TRANS64 P0, [R2+URZ+0x80], R5 ;  /* 0x00008005020085a7 */ /* 0x000ea400080010ff */
[----:B--2---:R-:W-:Y:S05]  /*7aa0*/  @!P0 BRA `(.L_x_127) ;  /* 0xfffffffc00f08947 */ /* 0x004fea000383ffff */
[----:B------:R-:W-:Y:S05]  /*7ab0*/  BRA `(.L_x_128) ;  /* 0xffffffb000a87947 */ /* 0x000fea000383ffff */
.L_x_51:
[----:B-1----:R1:W2:Y:S02]  /*7ac0*/  SYNCS.PHASECHK.TRANS64.TRYWAIT P1, [R2+URZ+0x70], R4 ;  /* 0x00007004020075a7 */ /* 0x0022a400080211ff */
[----:B--2---:R-:W-:Y:S05]  /*7ad0*/  @!P1 NANOSLEEP.SYNCS 0x989680 ;  /* 0x009896800000995d */ /* 0x004fea0003900000 */
[----:B------:R-:W2:Y:S02]  /*7ae0*/  @!P1 SYNCS.PHASECHK.TRANS64 P1, [R2+URZ+0x70], R4 ;  /* 0x00007004020095a7 */ /* 0x000ea400080210ff */
[----:B--2---:R-:W-:Y:S05]  /*7af0*/  @!P1 BRA `(.L_x_51) ;  /* 0xfffffffc00f09947 */ /* 0x004fea000383ffff */
[----:B------:R-:W-:Y:S05]  /*7b00*/  BRA `(.L_x_129) ;  /* 0xffffffb000d87947 */ /* 0x000fea000383ffff */
.L_x_54:
[----:B------:R-:W-:-:S07]  /*7b10*/  MOV R0, UR4 ;  /* 0x0000000400007c02 */ /* 0x000fce0008000f00 */
.L_x_130:
[----:B-1----:R1:W2:Y:S02]  /*7b20*/  SYNCS.PHASECHK.TRANS64.TRYWAIT P0, [R0+URZ+0x80], R2 ;  /* 0x00008002000075a7 */ /* 0x0022a400080011ff */
[----:B--2---:R-:W-:Y:S05]  /*7b30*/  @!P0 NANOSLEEP.SYNCS 0x989680 ;  /* 0x009896800000895d */ /* 0x004fea0003900000 */
[----:B------:R-:W2:Y:S02]  /*7b40*/  @!P0 SYNCS.PHASECHK.TRANS64 P0, [R0+URZ+0x80], R2 ;  /* 0x00008002000085a7 */ /* 0x000ea400080010ff */
[----:B--2---:R-:W-:Y:S05]  /*7b50*/  @!P0 BRA `(.L_x_130) ;  /* 0xfffffffc00f08947 */ /* 0x004fea000383ffff */
[----:B------:R-:W-:Y:S05]  /*7b60*/  BRA `(.L_x_53) ;  /* 0xffffffb4002c7947 */ /* 0x000fea000383ffff */
.L_x_63:
[----:B-1----:R-:W-:-:S04]  /*7b70*/  MOV R5, UR5 ;  /* 0x0000000500057c02 */ /* 0x002fc80008000f00 */
[----:B------:R1:W2:Y:S03]  /*7b80*/  SYNCS.PHASECHK.TRANS64.TRYWAIT P0, [R5+URZ+0x8], R6 ;  /* 0x00000806050075a7 */ /* 0x0002a600080011ff */
[----:B--2---:R-:W-:Y:S05]  /*7b90*/  @!P0 NANOSLEEP.SYNCS 0x989680 ;  /* 0x009896800000895d */ /* 0x004fea0003900000 */
[----:B------:R-:W2:Y:S02]  /*7ba0*/  @!P0 SYNCS.PHASECHK.TRANS64 P0, [R5+URZ+0x8], R6 ;  /* 0x00000806050085a7 */ /* 0x000ea400080010ff */
[----:B--2---:R-:W-:Y:S05]  /*7bb0*/  @!P0 BRA `(.L_x_63) ;  /* 0xfffffffc00ec8947 */ /* 0x004fea000383ffff */
[----:B------:R-:W-:Y:S05]  /*7bc0*/  BRA `(.L_x_62) ;  /* 0xffffffb400e47947 */ /* 0x000fea000383ffff */
.L_x_65:
[----:B------:R-:W-:Y:S01]  /*7bd0*/  BSSY B0, `(.L_x_131) ;  /* 0x0000006000007945 */ /* 0x000fe20003800000 */
[----:B------:R-:W-:-:S07]  /*7be0*/  MOV R15, 0xffffffff ;  /* 0xffffffff000f7802 */ /* 0x000fce0000000f00 */
[----:B-1---5:R-:W-:Y:S05]  /*7bf0*/  WARPSYNC.COLLECTIVE R15, `(.L_x_132) ;  /* 0x000000000f0c7348 */ /* 0x022fea0003c00000 */
[----:B------:R-:W-:Y:S02]  /*7c00*/  ELECT P6, UR79, PT ;  /* 0x00000000004f782f */ /* 0x000fe400038c0000 */
[----:B------:R-:W-:Y:S01]  /*7c10*/  MOV R14, UR79 ;  /* 0x0000004f000e7c02 */ /* 0x000fe20008000f00 */
[----:B-1---5:R-:W-:Y:S10]  /*7c20*/  ENDCOLLECTIVE ;  /* 0x000000000000791b */ /* 0x022ff40003800000 */
.L_x_132:
[----:B------:R-:W-:Y:S05]  /*7c30*/  BSYNC B0 ;  /* 0x0000000000007941 */ /* 0x000fea0003800000 */
.L_x_131:
[----:B------:R-:W-:Y:S01]  /*7c40*/  PLOP3.LUT P0, PT, P6, PT, PT, 0x80, 0x8 ;  /* 0x000000000008781c */ /* 0x000fe2000370f070 */
[----:B------:R-:W-:-:S12]  /*7c50*/  BRA `(.L_x_133) ;  /* 0xffffffb800107947 */ /* 0x000fd8000383ffff */
.L_x_67:
[----:B-1----:R-:W-:-:S04]  /*7c60*/  MOV R0, UR5 ;  /* 0x0000000500007c02 */ /* 0x002fc80008000f00 */
[----:B------:R1:W2:Y:S03]  /*7c70*/  SYNCS.PHASECHK.TRANS64.TRYWAIT P0, [R0+URZ+0x8], R4 ;  /* 0x00000804000075a7 */ /* 0x0002a600080011ff */
[----:B--2---:R-:W-:Y:S05]  /*7c80*/  @!P0 NANOSLEEP.SYNCS 0x989680 ;  /* 0x009896800000895d */ /* 0x004fea0003900000 */
[----:B------:R-:W2:Y:S02]  /*7c90*/  @!P0 SYNCS.PHASECHK.TRANS64 P0, [R0+URZ+0x8], R4 ;  /* 0x00000804000085a7 */ /* 0x000ea400080010ff */
[----:B--2---:R-:W-:Y:S05]  /*7ca0*/  @!P0 BRA `(.L_x_67) ;  /* 0xfffffffc00ec8947 */ /* 0x004fea000383ffff */
[----:B------:R-:W-:Y:S05]  /*7cb0*/  BRA `(.L_x_66) ;  /* 0xffffffb800147947 */ /* 0x000fea000383ffff */
.L_x_68:
[----:B-1----:R1:W2:Y:S02]  /*7cc0*/  SYNCS.PHASECHK.TRANS64.TRYWAIT P0, [R0+URZ+0x70], R4 ;  /* 0x00007004000075a7 */ /* 0x0022a400080011ff */
[----:B--2---:R-:W-:Y:S05]  /*7cd0*/  @!P0 NANOSLEEP.SYNCS 0x989680 ;  /* 0x009896800000895d */ /* 0x004fea0003900000 */
[----:B------:R-:W2:Y:S02]  /*7ce0*/  @!P0 SYNCS.PHASECHK.TRANS64 P0, [R0+URZ+0x70], R4 ;  /* 0x00007004000085a7 */ /* 0x000ea400080010ff */
[----:B--2---:R-:W-:Y:S05]  /*7cf0*/  @!P0 BRA `(.L_x_68) ;  /* 0xfffffffc00f08947 */ /* 0x004fea000383ffff */
[----:B------:R-:W-:Y:S05]  /*7d00*/  BRA `(.L_x_134) ;  /* 0xffffffbc00007947 */ /* 0x000fea000383ffff */
.L_x_70:
[----:B------:R-:W-:-:S07]  /*7d10*/  MOV R0, UR31 ;  /* 0x0000001f00007c02 */ /* 0x000fce0008000f00 */
.L_x_135:
[----:B-1----:R1:W2:Y:S02]  /*7d20*/  SYNCS.PHASECHK.TRANS64.TRYWAIT P0, [R0+URZ+0xb0], R4 ;  /* 0x0000b004000075a7 */ /* 0x0022a400080011ff */
[----:B--2---:R-:W-:Y:S05]  /*7d30*/  @!P0 NANOSLEEP.SYNCS 0x989680 ;  /* 0x009896800000895d */ /* 0x004fea0003900000 */
[----:B------:R-:W2:Y:S02]  /*7d40*/  @!P0 SYNCS.PHASECHK.TRANS64 P0, [R0+URZ+0xb0], R4 ;  /* 0x0000b004000085a7 */ /* 0x000ea400080010ff */
[----:B--2---:R-:W-:Y:S05]  /*7d50*/  @!P0 BRA `(.L_x_135) ;  /* 0xfffffffc00f08947 */ /* 0x004fea000383ffff */
[----:B------:R-:W-:Y:S05]  /*7d60*/  BRA `(.L_x_136) ;  /* 0xffffffbc004c7947 */ /* 0x000fea000383ffff */
.L_x_73:
[----:B------:R-:W-:Y:S07]  /*7d70*/  MOV R0, UR5 ;  /* 0x0000000500007c02 */ /* 0x000fee0008000f00 */
.L_x_137:
[----:B-1----:R1:W2:Y:S02]  /*7d80*/  SYNCS.PHASECHK.TRANS64.TRYWAIT P0, [R0+URZ], R4 ;  /* 0x00000004000075a7 */ /* 0x0022a400080011ff */
[----:B--2---:R-:W-:Y:S05]  /*7d90*/  @!P0 NANOSLEEP.SYNCS 0x989680 ;  /* 0x009896800000895d */ /* 0x004fea0003900000 */
[----:B------:R-:W2:Y:S02]  /*7da0*/  @!P0 SYNCS.PHASECHK.TRANS64 P0, [R0+URZ], R4 ;  /* 0x00000004000085a7 */ /* 0x000ea400080010ff */
[----:B--2---:R-:W-:Y:S05]  /*7db0*/  @!P0 BRA `(.L_x_137) ;  /* 0xfffffffc00f08947 */ /* 0x004fea000383ffff */
[----:B------:R-:W-:Y:S05]  /*7dc0*/  BRA `(.L_x_72) ;  /* 0xffffffbc00607947 */ /* 0x000fea000383ffff */
.L_x_77:
[----:B-1----:R-:W-:-:S07]  /*7dd0*/  MOV R0, UR4 ;  /* 0x0000000400007c02 */ /* 0x002fce0008000f00 */
.L_x_138:
[----:B-1----:R1:W2:Y:S02]  /*7de0*/  SYNCS.PHASECHK.TRANS64.TRYWAIT P0, [R0+URZ], R2 ;  /* 0x00000002000075a7 */ /* 0x0022a400080011ff */
[----:B--2---:R-:W-:Y:S05]  /*7df0*/  @!P0 NANOSLEEP.SYNCS 0x989680 ;  /* 0x009896800000895d */ /* 0x004fea0003900000 */
[----:B------:R-:W2:Y:S02]  /*7e00*/  @!P0 SYNCS.PHASECHK.TRANS64 P0, [R0+URZ], R2 ;  /* 0x00000002000085a7 */ /* 0x000ea400080010ff */
[----:B--2---:R-:W-:Y:S05]  /*7e10*/  @!P0 BRA `(.L_x_138) ;  /* 0xfffffffc00f08947 */ /* 0x004fea000383ffff */
[----:B------:R-:W-:Y:S05]  /*7e20*/  BRA `(.L_x_139) ;  /* 0xffffffc000547947 */ /* 0x000fea000383ffff */
.L_x_78:
[----:B------:R-:W-:-:S07]  /*7e30*/  MOV R0, UR5 ;  /* 0x0000000500007c02 */ /* 0x000fce0008000f00 */
.L_x_140:
[----:B-1----:R1:W2:Y:S02]  /*7e40*/  SYNCS.PHASECHK.TRANS64.TRYWAIT P0, [R0+URZ], R3 ;  /* 0x00000003000075a7 */ /* 0x0022a400080011ff */
[----:B--2---:R-:W-:Y:S05]  /*7e50*/  @!P0 NANOSLEEP.SYNCS 0x989680 ;  /* 0x009896800000895d */ /* 0x004fea0003900000 */
[----:B------:R-:W2:Y:S02]  /*7e60*/  @!P0 SYNCS.PHASECHK.TRANS64 P0, [R0+URZ], R3 ;  /* 0x00000003000085a7 */ /* 0x000ea400080010ff */
[----:B--2---:R-:W-:Y:S05]  /*7e70*/  @!P0 BRA `(.L_x_140) ;  /* 0xfffffffc00f08947 */ /* 0x004fea000383ffff */
[----:B------:R-:W-:Y:S05]  /*7e80*/  BRA `(.L_x_141) ;  /* 0xffffffc000607947 */ /* 0x000fea000383ffff */
.L_x_79:
[----:B------:R-:W-:-:S07]  /*7e90*/  MOV R0, UR5 ;  /* 0x0000000500007c02 */ /* 0x000fce0008000f00 */
.L_x_142:
[----:B-1----:R1:W2:Y:S02]  /*7ea0*/  SYNCS.PHASECHK.TRANS64.TRYWAIT P0, [R0+URZ], R3 ;  /* 0x00000003000075a7 */ /* 0x0022a400080011ff */
[----:B--2---:R-:W-:Y:S05]  /*7eb0*/  @!P0 NANOSLEEP.SYNCS 0x989680 ;  /* 0x009896800000895d */ /* 0x004fea0003900000 */
[----:B------:R-:W2:Y:S02]  /*7ec0*/  @!P0 SYNCS.PHASECHK.TRANS64 P0, [R0+URZ], R3 ;  /* 0x00000003000085a7 */ /* 0x000ea400080010ff */
[----:B--2---:R-:W-:Y:S05]  /*7ed0*/  @!P0 BRA `(.L_x_142) ;  /* 0xfffffffc00f08947 */ /* 0x004fea000383ffff */
[----:B------:R-:W-:Y:S05]  /*7ee0*/  BRA `(.L_x_143) ;  /* 0xffffffc0006c7947 */ /* 0x000fea000383ffff */
.L_x_82:
[----:B------:R-:W-:-:S07]  /*7ef0*/  MOV R0, UR26 ;  /* 0x0000001a00007c02 */ /* 0x000fce0008000f00 */
.L_x_144:
[----:B-1----:R1:W2:Y:S02]  /*7f00*/  SYNCS.PHASECHK.TRANS64.TRYWAIT P1, [R0+URZ+0xf0], R2 ;  /* 0x0000f002000075a7 */ /* 0x0022a400080211ff */
[----:B--2---:R-:W-:Y:S05]  /*7f10*/  @!P1 NANOSLEEP.SYNCS 0x989680 ;  /* 0x009896800000995d */ /* 0x004fea0003900000 */
[----:B------:R-:W2:Y:S02]  /*7f20*/  @!P1 SYNCS.PHASECHK.TRANS64 P1, [R0+URZ+0xf0], R2 ;  /* 0x0000f002000095a7 */ /* 0x000ea400080210ff */
[----:B--2---:R-:W-:Y:S05]  /*7f30*/  @!P1 BRA `(.L_x_144) ;  /* 0xfffffffc00f09947 */ /* 0x004fea000383ffff */
[----:B------:R-:W-:Y:S05]  /*7f40*/  BRA `(.L_x_145) ;  /* 0xffffffc000b87947 */ /* 0x000fea000383ffff */
.L_x_87:
[----:B--2---:R2:W4:Y:S02]  /*7f50*/  SYNCS.PHASECHK.TRANS64.TRYWAIT P0, [R7+URZ+0x70], R0 ;  /* 0x00007000070075a7 */ /* 0x00452400080011ff */
[----:B----4-:R-:W-:Y:S05]  /*7f60*/  @!P0 NANOSLEEP.SYNCS 0x989680 ;  /* 0x009896800000895d */ /* 0x010fea0003900000 */
[----:B------:R-:W4:Y:S02]  /*7f70*/  @!P0 SYNCS.PHASECHK.TRANS64 P0, [R7+URZ+0x70], R0 ;  /* 0x00007000070085a7 */ /* 0x000f2400080010ff */
[----:B----4-:R-:W-:Y:S05]  /*7f80*/  @!P0 BRA `(.L_x_87) ;  /* 0xfffffffc00f08947 */ /* 0x010fea000383ffff */
[----:B------:R-:W-:Y:S05]  /*7f90*/  BRA `(.L_x_146) ;  /* 0xffffffc400d87947 */ /* 0x000fea000383ffff */
.L_x_90:
[----:B-1----:R-:W-:Y:S07]  /*7fa0*/  MOV R0, UR17 ;  /* 0x0000001100007c02 */ /* 0x002fee0008000f00 */
.L_x_147:
[----:B-1----:R1:W2:Y:S02]  /*7fb0*/  SYNCS.PHASECHK.TRANS64.TRYWAIT P2, [R0+URZ+0x68], R7 ;  /* 0x00006807000075a7 */ /* 0x0022a400080411ff */
[----:B--2---:R-:W-:Y:S05]  /*7fc0*/  @!P2 NANOSLEEP.SYNCS 0x989680 ;  /* 0x009896800000a95d */ /* 0x004fea0003900000 */
[----:B------:R-:W2:Y:S02]  /*7fd0*/  @!P2 SYNCS.PHASECHK.TRANS64 P2, [R0+URZ+0x68], R7 ;  /* 0x000068070000a5a7 */ /* 0x000ea400080410ff */
[----:B--2---:R-:W-:Y:S05]  /*7fe0*/  @!P2 BRA `(.L_x_147) ;  /* 0xfffffffc00f0a947 */ /* 0x004fea000383ffff */
[----:B------:R-:W-:Y:S05]  /*7ff0*/  BRA `(.L_x_89) ;  /* 0xffffffcc00387947 */ /* 0x000fea000383ffff */
.L_x_93:
[----:B-1----:R-:W-:Y:S07]  /*8000*/  MOV R0, UR17 ;  /* 0x0000001100007c02 */ /* 0x002fee0008000f00 */
.L_x_148:
[----:B-1----:R1:W2:Y:S02]  /*8010*/  SYNCS.PHASECHK.TRANS64.TRYWAIT P0, [R0+URZ+0x58], R6 ;  /* 0x00005806000075a7 */ /* 0x0022a400080011ff */
[----:B--2---:R-:W-:Y:S05]  /*8020*/  @!P0 NANOSLEEP.SYNCS 0x989680 ;  /* 0x009896800000895d */ /* 0x004fea0003900000 */
[----:B------:R-:W2:Y:S02]  /*8030*/  @!P0 SYNCS.PHASECHK.TRANS64 P0, [R0+URZ+0x58], R6 ;  /* 0x00005806000085a7 */ /* 0x000ea400080010ff */
[----:B--2---:R-:W-:Y:S05]  /*8040*/  @!P0 BRA `(.L_x_148) ;  /* 0xfffffffc00f08947 */ /* 0x004fea000383ffff */
[----:B------:R-:W-:Y:S05]  /*8050*/  BRA `(.L_x_149) ;  /* 0xffffffcc00887947 */ /* 0x000fea000383ffff */
.L_x_96:
[----:B--2---:R2:W3:Y:S02]  /*8060*/  SYNCS.PHASECHK.TRANS64.TRYWAIT P0, [R3+URZ+0x70], R0 ;  /* 0x00007000030075a7 */ /* 0x0044e400080011ff */
[----:B---3--:R-:W-:Y:S05]  /*8070*/  @!P0 NANOSLEEP.SYNCS 0x989680 ;  /* 0x009896800000895d */ /* 0x008fea0003900000 */
[----:B------:R-:W3:Y:S02]  /*8080*/  @!P0 SYNCS.PHASECHK.TRANS64 P0, [R3+URZ+0x70], R0 ;  /* 0x00007000030085a7 */ /* 0x000ee400080010ff */
[----:B---3--:R-:W-:Y:S05]  /*8090*/  @!P0 BRA `(.L_x_96) ;  /* 0xfffffffc00f08947 */ /* 0x008fea000383ffff */
[----:B------:R-:W-:Y:S05]  /*80a0*/  BRA `(.L_x_150) ;  /* 0xffffffd000cc7947 */ /* 0x000fea000383ffff */
.L_x_107:
[----:B-1----:R-:W-:Y:S04]  /*80b0*/  MOV R0, UR44 ;  /* 0x0000002c00007c02 */ /* 0x002fe80008000f00 */
[----:B------:R1:W2:Y:S03]  /*80c0*/  SYNCS.PHASECHK.TRANS64.TRYWAIT P1, [R0+URZ+0x50], R3 ;  /* 0x00005003000075a7 */ /* 0x0002a600080211ff */
[----:B--2---:R-:W-:Y:S05]  /*80d0*/  @!P1 NANOSLEEP.SYNCS 0x989680 ;  /* 0x009896800000995d */ /* 0x004fea0003900000 */
[----:B------:R-:W2:Y:S02]  /*80e0*/  @!P1 SYNCS.PHASECHK.TRANS64 P1, [R0+URZ+0x50], R3 ;  /* 0x00005003000095a7 */ /* 0x000ea400080210ff */
[----:B--2---:R-:W-:Y:S05]  /*80f0*/  @!P1 BRA `(.L_x_107) ;  /* 0xfffffffc00ec9947 */ /* 0x004fea000383ffff */
[----:B------:R-:W-:Y:S05]  /*8100*/  BRA `(.L_x_106) ;  /* 0xffffffe000207947 */ /* 0x000fea000383ffff */
.L_x_109:
[----:B------:R1:W1:Y:S02]  /*8110*/  SYNCS.PHASECHK.TRANS64.TRYWAIT P1, [R143+URZ+0x90], R4 ;  /* 0x000090048f0075a7 */ /* 0x00026400080211ff */
[----:B-1----:R-:W-:Y:S05]  /*8120*/  @!P1 NANOSLEEP.SYNCS 0x989680 ;  /* 0x009896800000995d */ /* 0x002fea0003900000 */
[----:B------:R-:W1:Y:S02]  /*8130*/  @!P1 SYNCS.PHASECHK.TRANS64 P1, [R143+URZ+0x90], R4 ;  /* 0x000090048f0095a7 */ /* 0x000e6400080210ff */
[----:B-1----:R-:W-:Y:S05]  /*8140*/  @!P1 BRA `(.L_x_109) ;  /* 0xfffffffc00f09947 */ /* 0x002fea000383ffff */
[----:B------:R-:W-:Y:S05]  /*8150*/  BRA `(.L_x_108) ;  /* 0xffffffe000687947 */ /* 0x000fea000383ffff */
        .weak           $__internal_0_$__cuda_sm10x_tcgen05_guardrail_trap_col_being_dealloced_not_returned_by_alloc
        .type           $__internal_0_$__cuda_sm10x_tcgen05_guardrail_trap_col_being_dealloced_not_returned_by_alloc,@function
        .size           $__internal_0_$__cuda_sm10x_tcgen05_guardrail_trap_col_being_dealloced_not_returned_by_alloc,($__internal_1_$__cuda_sm10x_tcgen05_guardrail_trap_phase_invalid_during_alloc - $__internal_0_$__cuda_sm10x_tcgen05_guardrail_trap_col_being_dealloced_not_returned_by_alloc)
$__internal_0_$__cuda_sm10x_tcgen05_guardrail_trap_col_being_dealloced_not_returned_by_alloc:
[----:B------:R-:W-:Y:S05]  /*8160*/  BPT.TRAP 0x1 ;  /* 0x000000040000795c */ /* 0x000fea0000300000 */
[----:B------:R-:W-:-:S04]  /*8170*/  HFMA2 R3, -RZ, RZ, 0, 0 ;  /* 0x00000000ff037431 */ /* 0x000fc800000001ff */
[----:B------:R-:W-:Y:S05]  /*8180*/  RET.REL.NODEC R2 `(_ZN7cutlass13device_kernelINS_4gemm6kernel13GemmUniversalIN4cute5tupleIJiiiiEEENS1_10collective13CollectiveMmaINS1_35MainloopSm100TmaUmmaWarpSpecializedILi5ELi2ELi4ENS5_IJNS4_1CILi2EEESB_NSA_ILi1EEEEEEEENS5_IJNSA_ILi256EEENSA_ILi64EEENSA_ILi128EEEEEENS_12float_e4m3_tENS5_IJlSC_lEEESJ_SK_NS4_8TiledMMAINS4_8MMA_AtomIJNS4_10MMA_TraitsINS4_25SM100_MMA_F8F6F4_2x1SM_SSEJSJ_SJ_fSF_SG_NS4_17integral_constantINS4_4UMMA5MajorELSR_0EEESS_NSP_INSQ_7ScaleInELST_0EEESU_EEEEEENS4_6LayoutINS5_IJSC_SC_SC_EEENS5_IJNSA_ILi0EEESZ_SZ_EEEEENS5_IJNS4_10UnderscoreES12_S12_EEEEENS4_28SM100_TMA_2SM_LOAD_MULTICASTENS4_14ComposedLayoutINS4_7SwizzleILi3ELi4ELi3EEENS4_18smem_ptr_flag_bitsILi8EEENSX_INS5_IJNSA_ILi8EEESH_EEENS5_IJSH_SC_EEEEEEEvNS4_8identityENS4_18SM100_TMA_2SM_LOADES1F_vS1G_EENS_8epilogue10collective18CollectiveEpilogueINS1J_23Sm100TmaWarpSpecializedILi1ELi1ELi64ELb0ELb0EEEJNS5_IJSH_SG_SH_EEENS5_IJNSX_ISH_SC_EENSX_ISG_SC_EEEEESJ_SK_SJ_SK_NS1J_6fusion15FusionCallbacksIS1N_NS1S_17LinearCombinationISJ_fSJ_fLNS_15FloatRoundStyleE2EEES1O_S1R_JEEENS4_5SM1004TMEM4LOAD26SM100_TMEM_LOAD_32dp32b64xENS4_13SM90_TMA_LOADENS16_INS17_ILi2ELi4ELi3EEES1A_NSX_INS5_IJS1B_SG_EEENS5_IJSG_SC_EEEEEEENS4_39AutoVectorizingCopyWithAssumedAlignmentILi128EEENS4_14SM90_TMA_STOREES27_S29_S29_EEEvvEEEEvNT_6ParamsE) ;  /* 0xffffff7c029c7950 */ /* 0x000fea0003c3ffff */
        .weak           $__internal_1_$__cuda_sm10x_tcgen05_guardrail_trap_phase_invalid_during_alloc
        .type           $__internal_1_$__cuda_sm10x_tcgen05_guardrail_trap_phase_invalid_during_alloc,@function
        .size           $__internal_1_$__cuda_sm10x_tcgen05_guardrail_trap_phase_invalid_during_alloc,($__internal_2_$__cuda_sm10x_tcgen05_guardrail_trap_unallocated_columns_being_dealloced - $__internal_1_$__cuda_sm10x_tcgen05_guardrail_trap_phase_invalid_during_alloc)
$__internal_1_$__cuda_sm10x_tcgen05_guardrail_trap_phase_invalid_during_alloc:
[----:B------:R-:W-:Y:S05]  /*8190*/  BPT.TRAP 0x1 ;  /* 0x000000040000795c */ /* 0x000fea0000300000 */
[----:B------:R-:W-:-:S04]  /*81a0*/  MOV R5, 0x0 ;  /* 0x0000000000057802 */ /* 0x000fc80000000f00 */
[----:B------:R-:W-:Y:S05]  /*81b0*/  RET.REL.NODEC R4 `(_ZN7cutlass13device_kernelINS_4gemm6kernel13GemmUniversalIN4cute5tupleIJiiiiEEENS1_10collective13CollectiveMmaINS1_35MainloopSm100TmaUmmaWarpSpecializedILi5ELi2ELi4ENS5_IJNS4_1CILi2EEESB_NSA_ILi1EEEEEEEENS5_IJNSA_ILi256EEENSA_ILi64EEENSA_ILi128EEEEEENS_12float_e4m3_tENS5_IJlSC_lEEESJ_SK_NS4_8TiledMMAINS4_8MMA_AtomIJNS4_10MMA_TraitsINS4_25SM100_MMA_F8F6F4_2x1SM_SSEJSJ_SJ_fSF_SG_NS4_17integral_constantINS4_4UMMA5MajorELSR_0EEESS_NSP_INSQ_7ScaleInELST_0EEESU_EEEEEENS4_6LayoutINS5_IJSC_SC_SC_EEENS5_IJNSA_ILi0EEESZ_SZ_EEEEENS5_IJNS4_10UnderscoreES12_S12_EEEEENS4_28SM100_TMA_2SM_LOAD_MULTICASTENS4_14ComposedLayoutINS4_7SwizzleILi3ELi4ELi3EEENS4_18smem_ptr_flag_bitsILi8EEENSX_INS5_IJNSA_ILi8EEESH_EEENS5_IJSH_SC_EEEEEEEvNS4_8identityENS4_18SM100_TMA_2SM_LOADES1F_vS1G_EENS_8epilogue10collective18CollectiveEpilogueINS1J_23Sm100TmaWarpSpecializedILi1ELi1ELi64ELb0ELb0EEEJNS5_IJSH_SG_SH_EEENS5_IJNSX_ISH_SC_EENSX_ISG_SC_EEEEESJ_SK_SJ_SK_NS1J_6fusion15FusionCallbacksIS1N_NS1S_17LinearCombinationISJ_fSJ_fLNS_15FloatRoundStyleE2EEES1O_S1R_JEEENS4_5SM1004TMEM4LOAD26SM100_TMEM_LOAD_32dp32b64xENS4_13SM90_TMA_LOADENS16_INS17_ILi2ELi4ELi3EEES1A_NSX_INS5_IJS1B_SG_EEENS5_IJSG_SC_EEEEEEENS4_39AutoVectorizingCopyWithAssumedAlignmentILi128EEENS4_14SM90_TMA_STOREES27_S29_S29_EEEvvEEEEvNT_6ParamsE) ;  /* 0xffffff7c04907950 */ /* 0x000fea0003c3ffff */
        .weak           $__internal_2_$__cuda_sm10x_tcgen05_guardrail_trap_unallocated_columns_being_dealloced
        .type           $__internal_2_$__cuda_sm10x_tcgen05_guardrail_trap_unallocated_columns_being_dealloced,@function
        .size           $__internal_2_$__cuda_sm10x_tcgen05_guardrail_trap_unallocated_columns_being_dealloced,(.L_x_152 - $__internal_2_$__cuda_sm10x_tcgen05_guardrail_trap_unallocated_columns_being_dealloced)
$__internal_2_$__cuda_sm10x_tcgen05_guardrail_trap_unallocated_columns_being_dealloced:
[----:B------:R-:W-:Y:S05]  /*81c0*/  BPT.TRAP 0x1 ;  /* 0x000000040000795c */ /* 0x000fea0000300000 */
[----:B------:R-:W-:-:S04]  /*81d0*/  HFMA2 R3, -RZ, RZ, 0, 0 ;  /* 0x00000000ff037431 */ /* 0x000fc800000001ff */
[----:B------:R-:W-:Y:S05]  /*81e0*/  RET.REL.NODEC R2 `(_ZN7cutlass13device_kernelINS_4gemm6kernel13GemmUniversalIN4cute5tupleIJiiiiEEENS1_10collective13CollectiveMmaINS1_35MainloopSm100TmaUmmaWarpSpecializedILi5ELi2ELi4ENS5_IJNS4_1CILi2EEESB_NSA_ILi1EEEEEEEENS5_IJNSA_ILi256EEENSA_ILi64EEENSA_ILi128EEEEEENS_12float_e4m3_tENS5_IJlSC_lEEESJ_SK_NS4_8TiledMMAINS4_8MMA_AtomIJNS4_10MMA_TraitsINS4_25SM100_MMA_F8F6F4_2x1SM_SSEJSJ_SJ_fSF_SG_NS4_17integral_constantINS4_4UMMA5MajorELSR_0EEESS_NSP_INSQ_7ScaleInELST_0EEESU_EEEEEENS4_6LayoutINS5_IJSC_SC_SC_EEENS5_IJNSA_ILi0EEESZ_SZ_EEEEENS5_IJNS4_10UnderscoreES12_S12_EEEEENS4_28SM100_TMA_2SM_LOAD_MULTICASTENS4_14ComposedLayoutINS4_7SwizzleILi3ELi4ELi3EEENS4_18smem_ptr_flag_bitsILi8EEENSX_INS5_IJNSA_ILi8EEESH_EEENS5_IJSH_SC_EEEEEEEvNS4_8identityENS4_18SM100_TMA_2SM_LOADES1F_vS1G_EENS_8epilogue10collective18CollectiveEpilogueINS1J_23Sm100TmaWarpSpecializedILi1ELi1ELi64ELb0ELb0EEEJNS5_IJSH_SG_SH_EEENS5_IJNSX_ISH_SC_EENSX_ISG_SC_EEEEESJ_SK_SJ_SK_NS1J_6fusion15FusionCallbacksIS1N_NS1S_17LinearCombinationISJ_fSJ_fLNS_15FloatRoundStyleE2EEES1O_S1R_JEEENS4_5SM1004TMEM4LOAD26SM100_TMEM_LOAD_32dp32b64xENS4_13SM90_TMA_LOADENS16_INS17_ILi2ELi4ELi3EEES1A_NSX_INS5_IJS1B_SG_EEENS5_IJSG_SC_EEEEEEENS4_39AutoVectorizingCopyWithAssumedAlignmentILi128EEENS4_14SM90_TMA_STOREES27_S29_S29_EEEvvEEEEvNT_6ParamsE) ;  /* 0xffffff7c02847950 */ /* 0x000fea0003c3ffff */
.L_x_151:
[----:B------:R-:W-:-:S00]  /*81f0*/  BRA `(.L_x_151) ;  /* 0xfffffffc00fc7947 */ /* 0x000fc0000383ffff */
[----:B------:R-:W-:-:S00]  /*8200*/  NOP ;  /* 0x0000000000007918 */ /* 0x000fc00000000000 */
[----:B------:R-:W-:-:S00]  /*8210*/  NOP ;  /* 0x0000000000007918 */ /* 0x000fc00000000000 */
[----:B------:R-:W-:-:S00]  /*8220*/  NOP ;  /* 0x0000000000007918 */ /* 0x000fc00000000000 */
[----:B------:R-:W-:-:S00]  /*8230*/  NOP ;  /* 0x0000000000007918 */ /* 0x000fc00000000000 */
[----:B------:R-:W-:-:S00]  /*8240*/  NOP ;  /* 0x0000000000007918 */ /* 0x000fc00000000000 */
[----:B------:R-:W-:-:S00]  /*8250*/  NOP ;  /* 0x0000000000007918 */ /* 0x000fc00000000000 */
[----:B------:R-:W-:-:S00]  /*8260*/  NOP ;  /* 0x0000000000007918 */ /* 0x000fc00000000000 */
[----:B------:R-:W-:-:S00]  /*8270*/  NOP ;  /* 0x0000000000007918 */ /* 0x000fc00000000000 */
.L_x_152:


//--------------------- .nv.global.init           --------------------------
	.section	.nv.global.init,"aw",@progbits
.nv.global.init:
	.type		$str$27,@object
	.size		$str$27,($str$28 - $str$27)
$str$27:
        /*0000*/ 	.byte	0x28, 0x61, 0x64, 0x64, 0x72, 0x65, 0x73, 0x73, 0x20, 0x26, 0x20, 0x6d, 0x61, 0x73, 0x6b, 0x29
        /*0010*/ 	.byte	0x20, 0x3d, 0x3d, 0x20, 0x30, 0x00
	.type		$str$28,@object
	.size		$str$28,($str$26 - $str$28)
$str$28:
        /*0016*/ 	.byte	0x2f, 0x74, 0x6d, 0x70, 0x2f, 0x63, 0x75, 0x74, 0x6c, 0x61, 0x73, 0x73, 0x5f, 0x73, 0x77, 0x65
        /*0026*/ 	.byte	0x65, 0x70, 0x5f, 0x73, 0x72, 0x63, 0x2f, 0x69, 0x6e, 0x63, 0x6c, 0x75, 0x64, 0x65, 0x2f, 0x63
        /*0036*/ 	.byte	0x75, 0x74, 0x65, 0x2f, 0x70, 0x6f, 0x69, 0x6e, 0x74, 0x65, 0x72, 0x5f, 0x66, 0x6c, 0x61, 0x67
        /*0046*/ 	.byte	0x67, 0x65, 0x64, 0x2e, 0x68, 0x70, 0x70, 0x00
	.type		$str$26,@object
	.size		$str$26,($str$25 - $str$26)
$str$26:
        /*004e*/ 	.byte	0x2f, 0x74, 0x6d, 0x70, 0x2f, 0x63, 0x75, 0x74, 0x6c, 0x61, 0x73, 0x73, 0x5f, 0x73, 0x77, 0x65
        /*005e*/ 	.byte	0x65, 0x70, 0x5f, 0x73, 0x72, 0x63, 0x2f, 0x69, 0x6e, 0x63, 0x6c, 0x75, 0x64, 0x65, 0x2f, 0x63
        /*006e*/ 	.byte	0x75, 0x74, 0x65, 0x2f, 0x61, 0x74, 0x6f, 0x6d, 0x2f, 0x63, 0x6f, 0x70, 0x79, 0x5f, 0x74, 0x72
        /*007e*/ 	.byte	0x61, 0x69, 0x74, 0x73, 0x5f, 0x73, 0x6d, 0x31, 0x30, 0x30, 0x2e, 0x68, 0x70, 0x70, 0x00
	.type		$str$25,@object
	.size		$str$25,(__unnamed_1 - $str$25)
$str$25:
        /*008d*/ 	.byte	0x28, 0x28, 0x75, 0x69, 0x6e, 0x74, 0x33, 0x32, 0x5f, 0x74, 0x28, 0x74, 0x68, 0x72, 0x65, 0x61
        /*009d*/ 	.byte	0x64, 0x49, 0x64, 0x78, 0x2e, 0x78, 0x29, 0x20, 0x2f, 0x20, 0x33, 0x32, 0x29, 0x20, 0x25, 0x20
        /*00ad*/ 	.byte	0x34, 0x29, 0x20, 0x3d, 0x3d, 0x20, 0x28, 0x28, 0x28, 0x74, 0x6d, 0x65, 0x6d, 0x5f, 0x61, 0x64
        /*00bd*/ 	.byte	0x64, 0x72, 0x20, 0x3e, 0x3e, 0x20, 0x31, 0x36, 0x29, 0x20, 0x2f, 0x20, 0x33, 0x32, 0x29, 0x20
        /*00cd*/ 	.byte	0x25, 0x20, 0x34, 0x29, 0x00
	.type		__unnamed_1,@object
	.size		__unnamed_1,(__unnamed_2 - __unnamed_1)
__unnamed_1:
        /*00d2*/ 	.byte	0x61, 0x75, 0x74, 0x6f, 0x20, 0x63, 0x75, 0x74, 0x65, 0x3a, 0x3a, 0x61, 0x73, 0x5f, 0x70, 0x6f
        /* <DEDUP_REMOVED lines=24> */
        /*0262*/ 	.byte	0x43, 0x3c, 0x38, 0x31, 0x39, 0x32, 0x3e, 0x3e, 0x3e, 0x3e, 0x5d, 0x00
	.type		__unnamed_2,@object
	.size		__unnamed_2,(.L_2 - __unnamed_2)
__unnamed_2:
        /* <DEDUP_REMOVED lines=42> */
        /*050e*/ 	.byte	0x3e, 0x3e, 0x3e, 0x3e, 0x5d, 0x00
.L_2:


//--------------------- .nv.shared._ZN7cutlass13device_kernelINS_4gemm6kernel13GemmUniversalIN4cute5tupleIJiiiiEEENS1_10collective13CollectiveMmaINS1_35MainloopSm100TmaUmmaWarpSpecializedILi5ELi2ELi4ENS5_IJNS4_1CILi2EEESB_NSA_ILi1EEEEEEEENS5_IJNSA_ILi256EEENSA_ILi64EEENSA_ILi128EEEEEENS_12float_e4m3_tENS5_IJlSC_lEEESJ_SK_NS4_8TiledMMAINS4_8MMA_AtomIJNS4_10MMA_TraitsINS4_25SM100_MMA_F8F6F4_2x1SM_SSEJSJ_SJ_fSF_SG_NS4_17integral_constantINS4_4UMMA5MajorELSR_0EEESS_NSP_INSQ_7ScaleInELST_0EEESU_EEEEEENS4_6LayoutINS5_IJSC_SC_SC_EEENS5_IJNSA_ILi0EEESZ_SZ_EEEEENS5_IJNS4_10UnderscoreES12_S12_EEEEENS4_28SM100_TMA_2SM_LOAD_MULTICASTENS4_14ComposedLayoutINS4_7SwizzleILi3ELi4ELi3EEENS4_18smem_ptr_flag_bitsILi8EEENSX_INS5_IJNSA_ILi8EEESH_EEENS5_IJSH_SC_EEEEEEEvNS4_8identityENS4_18SM100_TMA_2SM_LOADES1F_vS1G_EENS_8epilogue10collective18CollectiveEpilogueINS1J_23Sm100TmaWarpSpecializedILi1ELi1ELi64ELb0ELb0EEEJNS5_IJSH_SG_SH_EEENS5_IJNSX_ISH_SC_EENSX_ISG_SC_EEEEESJ_SK_SJ_SK_NS1J_6fusion15FusionCallbacksIS1N_NS1S_17LinearCombinationISJ_fSJ_fLNS_15FloatRoundStyleE2EEES1O_S1R_JEEENS4_5SM1004TMEM4LOAD26SM100_TMEM_LOAD_32dp32b64xENS4_13SM90_TMA_LOADENS16_INS17_ILi2ELi4ELi3EEES1A_NSX_INS5_IJS1B_SG_EEENS5_IJSG_SC_EEEEEEENS4_39AutoVectorizingCopyWithAssumedAlignmentILi128EEENS4_14SM90_TMA_STOREES27_S29_S29_EEEvvEEEEvNT_6ParamsE --------------------------
	.section	.nv.shared._ZN7cutlass13device_kernelINS_4gemm6kernel13GemmUniversalIN4cute5tupleIJiiiiEEENS1_10collective13CollectiveMmaINS1_35MainloopSm100TmaUmmaWarpSpecializedILi5ELi2ELi4ENS5_IJNS4_1CILi2EEESB_NSA_ILi1EEEEEEEENS5_IJNSA_ILi256EEENSA_ILi64EEENSA_ILi128EEEEEENS_12float_e4m3_tENS5_IJlSC_lEEESJ_SK_NS4_8TiledMMAINS4_8MMA_AtomIJNS4_10MMA_TraitsINS4_25SM100_MMA_F8F6F4_2x1SM_SSEJSJ_SJ_fSF_SG_NS4_17integral_constantINS4_4UMMA5MajorELSR_0EEESS_NSP_INSQ_7ScaleInELST_0EEESU_EEEEEENS4_6LayoutINS5_IJSC_SC_SC_EEENS5_IJNSA_ILi0EEESZ_SZ_EEEEENS5_IJNS4_10UnderscoreES12_S12_EEEEENS4_28SM100_TMA_2SM_LOAD_MULTICASTENS4_14ComposedLayoutINS4_7SwizzleILi3ELi4ELi3EEENS4_18smem_ptr_flag_bitsILi8EEENSX_INS5_IJNSA_ILi8EEESH_EEENS5_IJSH_SC_EEEEEEEvNS4_8identityENS4_18SM100_TMA_2SM_LOADES1F_vS1G_EENS_8epilogue10collective18CollectiveEpilogueINS1J_23Sm100TmaWarpSpecializedILi1ELi1ELi64ELb0ELb0EEEJNS5_IJSH_SG_SH_EEENS5_IJNSX_ISH_SC_EENSX_ISG_SC_EEEEESJ_SK_SJ_SK_NS1J_6fusion15FusionCallbacksIS1N_NS1S_17LinearCombinationISJ_fSJ_fLNS_15FloatRoundStyleE2EEES1O_S1R_JEEENS4_5SM1004TMEM4LOAD26SM100_TMEM_LOAD_32dp32b64xENS4_13SM90_TMA_LOADENS16_INS17_ILi2ELi4ELi3EEES1A_NSX_INS5_IJS1B_SG_EEENS5_IJSG_SC_EEEEEEENS4_39AutoVectorizingCopyWithAssumedAlignmentILi128EEENS4_14SM90_TMA_STOREES27_S29_S29_EEEvvEEEEvNT_6ParamsE,"aw",@nobits
	.sectionflags	@""
	.align	16
	.zero		1024


//--------------------- .nv.shared.reserved.0     --------------------------
	.section	.nv.shared.reserved.0,"aw",@nobits
	.weak		__nv_reservedSMEM_offset_0_alias
	.size		__nv_reservedSMEM_offset_0_alias, 0, 64
	.other		__nv_reservedSMEM_offset_0_alias,@"STO_CUDA_RESERVED_SHARED STV_DEFAULT"
__nv_reservedSMEM_offset_0_alias:
	.zero		0
.nv.shared.reserved.0:
	.zero		64
	.weak		__nv_reservedSMEM_tcgen05_partition
	.type		__nv_reservedSMEM_tcgen05_partition,@object
	.size		__nv_reservedSMEM_tcgen05_partition,(.L_0 - __nv_reservedSMEM_tcgen05_partition)
__nv_reservedSMEM_tcgen05_partition:
	.zero		32
.L_0:


//--------------------- .nv.global                --------------------------
	.section	.nv.global,"aw",@nobits
.nv.global:
	.type		_ZN39_INTERNAL_7937fff0_4_k_cu_ca904616_98684cute1_E,@object
	.size		_ZN39_INTERNAL_7937fff0_4_k_cu_ca904616_98684cute1_E,(_ZN39_INTERNAL_7937fff0_4_k_cu_ca904616_98684cuda3std3__45__cpo6cbeginE - _ZN39_INTERNAL_7937fff0_4_k_cu_ca904616_98684cute1_E)
_ZN39_INTERNAL_7937fff0_4_k_cu_ca904616_98684cute1_E:
	.zero		1
	.type		_ZN39_INTERNAL_7937fff0_4_k_cu_ca904616_98684cuda3std3__45__cpo6cbeginE,@object
	.size		_ZN39_INTERNAL_7937fff0_4_k_cu_ca904616_98684cuda3std3__45__cpo6cbeginE,(_ZN39_INTERNAL_7937fff0_4_k_cu_ca904616_98684cuda3std3__48in_placeE - _ZN39_INTERNAL_7937fff0_4_k_cu_ca904616_98684cuda3std3__45__cpo6cbeginE)
_ZN39_INTERNAL_7937fff0_4_k_cu_ca904616_98684cuda3std3__45__cpo6cbeginE:
	.zero		1
	.type		_ZN39_INTERNAL_7937fff0_4_k_cu_ca904616_98684cuda3std3__48in_placeE,@object
	.size		_ZN39_INTERNAL_7937fff0_4_k_cu_ca904616_98684cuda3std3__48in_placeE,(_ZN39_INTERNAL_7937fff0_4_k_cu_ca904616_98684cuda3std6ranges3__45__cpo9iter_moveE - _ZN39_INTERNAL_7937fff0_4_k_cu_ca904616_98684cuda3std3__48in_placeE)
_ZN39_INTERNAL_7937fff0_4_k_cu_ca904616_98684cuda3std3__48in_placeE:
	.zero		1
	.type		_ZN39_INTERNAL_7937fff0_4_k_cu_ca904616_98684cuda3std6ranges3__45__cpo9iter_moveE,@object
	.size		_ZN39_INTERNAL_7937fff0_4_k_cu_ca904616_98684cuda3std6ranges3__45__cpo9iter_moveE,(_ZN39_INTERNAL_7937fff0_4_k_cu_ca904616_98684cuda3std3__45__cpo5beginE - _ZN39_INTERNAL_7937fff0_4_k_cu_ca904616_98684cuda3std6ranges3__45__cpo9iter_moveE)
_ZN39_INTERNAL_7937fff0_4_k_cu_ca904616_98684cuda3std6ranges3__45__cpo9iter_moveE:
	.zero		1
	.type		_ZN39_INTERNAL_7937fff0_4_k_cu_ca904616_98684cuda3std3__45__cpo5beginE,@object
	.size		_ZN39_INTERNAL_7937fff0_4_k_cu_ca904616_98684cuda3std3__45__cpo5beginE,(_ZN39_INTERNAL_7937fff0_4_k_cu_ca904616_98684cuda3std3__441_GLOBAL__N__7937fff0_4_k_cu_ca904616_98686ignoreE - _ZN39_INTERNAL_7937fff0_4_k_cu_ca904616_98684cuda3std3__45__cpo5beginE)
_ZN39_INTERNAL_7937fff0_4_k_cu_ca904616_98684cuda3std3__45__cpo5beginE:
	.zero		1
	.type		_ZN39_INTERNAL_7937fff0_4_k_cu_ca904616_98684cuda3std3__441_GLOBAL__N__7937fff0_4_k_cu_ca904616_98686ignoreE,@object
	.size		_ZN39_INTERNAL_7937fff0_4_k_cu_ca904616_98684cuda3std3__441_GLOBAL__N__7937fff0_4_k_cu_ca904616_98686ignoreE,(_ZN39_INTERNAL_7937fff0_4_k_cu_ca904616_98684cute7productE - _ZN39_INTERNAL_7937fff0_4_k_cu_ca904616_98684cuda3std3__441_GLOBAL__N__7937fff0_4_k_cu_ca904616_98686ignoreE)
_ZN39_INTERNAL_7937fff0_4_k_cu_ca904616_98684cuda3std3__441_GLOBAL__N__7937fff0_4_k_cu_ca904616_98686ignoreE:
	.zero		1
	.type		_ZN39_INTERNAL_7937fff0_4_k_cu_ca904616_98684cute7productE,@object
	.size		_ZN39_INTERNAL_7937fff0_4_k_cu_ca904616_98684cute7productE,(_ZN39_INTERNAL_7937fff0_4_k_cu_ca904616_98684cuda3std3__45__cpo3endE - _ZN39_INTERNAL_7937fff0_4_k_cu_ca904616_98684cute7productE)
_ZN39_INTERNAL_7937fff0_4_k_cu_ca904616_98684cute7productE:
	.zero		1
	.type		_ZN39_INTERNAL_7937fff0_4_k_cu_ca904616_98684cuda3std3__45__cpo3endE,@object
	.size		_ZN39_INTERNAL_7937fff0_4_k_cu_ca904616_98684cuda3std3__45__cpo3endE,(_ZN39_INTERNAL_7937fff0_4_k_cu_ca904616_98684cuda3std3__419piecewise_constructE - _ZN39_INTERNAL_7937fff0_4_k_cu_ca904616_98684cuda3std3__45__cpo3endE)
_ZN39_INTERNAL_7937fff0_4_k_cu_ca904616_98684cuda3std3__45__cpo3endE:
	.zero		1
	.type		_ZN39_INTERNAL_7937fff0_4_k_cu_ca904616_98684cuda3std3__419piecewise_constructE,@object
	.size		_ZN39_INTERNAL_7937fff0_4_k_cu_ca904616_98684cuda3std3__419piecewise_constructE,(_ZN39_INTERNAL_7937fff0_4_k_cu_ca904616_98684cuda3std3__45__cpo4cendE - _ZN39_INTERNAL_7937fff0_4_k_cu_ca904616_98684cuda3std3__419piecewise_constructE)
_ZN39_INTERNAL_7937fff0_4_k_cu_ca904616_98684cuda3std3__419piecewise_constructE:
	.zero		1
	.type		_ZN39_INTERNAL_7937fff0_4_k_cu_ca904616_98684cuda3std3__45__cpo4cendE,@object
	.size		_ZN39_INTERNAL_7937fff0_4_k_cu_ca904616_98684cuda3std3__45__cpo4cendE,(_ZN39_INTERNAL_7937fff0_4_k_cu_ca904616_98684cuda3std6ranges3__45__cpo4swapE - _ZN39_INTERNAL_7937fff0_4_k_cu_ca904616_98684cuda3std3__45__cpo4cendE)
_ZN39_INTERNAL_7937fff0_4_k_cu_ca904616_98684cuda3std3__45__cpo4cendE:
	.zero		1
	.type		_ZN39_INTERNAL_7937fff0_4_k_cu_ca904616_98684cuda3std6ranges3__45__cpo4swapE,@object
	.size		_ZN39_INTERNAL_7937fff0_4_k_cu_ca904616_98684cuda3std6ranges3__45__cpo4swapE,(.L_10 - _ZN39_INTERNAL_7937fff0_4_k_cu_ca904616_98684cuda3std6ranges3__45__cpo4swapE)
_ZN39_INTERNAL_7937fff0_4_k_cu_ca904616_98684cuda3std6ranges3__45__cpo4swapE:
	.zero		1
.L_10:


//--------------------- .nv.constant0._ZN7cutlass13device_kernelINS_4gemm6kernel13GemmUniversalIN4cute5tupleIJiiiiEEENS1_10collective13CollectiveMmaINS1_35MainloopSm100TmaUmmaWarpSpecializedILi5ELi2ELi4ENS5_IJNS4_1CILi2EEESB_NSA_ILi1EEEEEEEENS5_IJNSA_ILi256EEENSA_ILi64EEENSA_ILi128EEEEEENS_12float_e4m3_tENS5_IJlSC_lEEESJ_SK_NS4_8TiledMMAINS4_8MMA_AtomIJNS4_10MMA_TraitsINS4_25SM100_MMA_F8F6F4_2x1SM_SSEJSJ_SJ_fSF_SG_NS4_17integral_constantINS4_4UMMA5MajorELSR_0EEESS_NSP_INSQ_7ScaleInELST_0EEESU_EEEEEENS4_6LayoutINS5_IJSC_SC_SC_EEENS5_IJNSA_ILi0EEESZ_SZ_EEEEENS5_IJNS4_10UnderscoreES12_S12_EEEEENS4_28SM100_TMA_2SM_LOAD_MULTICASTENS4_14ComposedLayoutINS4_7SwizzleILi3ELi4ELi3EEENS4_18smem_ptr_flag_bitsILi8EEENSX_INS5_IJNSA_ILi8EEESH_EEENS5_IJSH_SC_EEEEEEEvNS4_8identityENS4_18SM100_TMA_2SM_LOADES1F_vS1G_EENS_8epilogue10collective18CollectiveEpilogueINS1J_23Sm100TmaWarpSpecializedILi1ELi1ELi64ELb0ELb0EEEJNS5_IJSH_SG_SH_EEENS5_IJNSX_ISH_SC_EENSX_ISG_SC_EEEEESJ_SK_SJ_SK_NS1J_6fusion15FusionCallbacksIS1N_NS1S_17LinearCombinationISJ_fSJ_fLNS_15FloatRoundStyleE2EEES1O_S1R_JEEENS4_5SM1004TMEM4LOAD26SM100_TMEM_LOAD_32dp32b64xENS4_13SM90_TMA_LOADENS16_INS17_ILi2ELi4ELi3EEES1A_NSX_INS5_IJS1B_SG_EEENS5_IJSG_SC_EEEEEEENS4_39AutoVectorizingCopyWithAssumedAlignmentILi128EEENS4_14SM90_TMA_STOREES27_S29_S29_EEEvvEEEEvNT_6ParamsE --------------------------
	.section	.nv.constant0._ZN7cutlass13device_kernelINS_4gemm6kernel13GemmUniversalIN4cute5tupleIJiiiiEEENS1_10collective13CollectiveMmaINS1_35MainloopSm100TmaUmmaWarpSpecializedILi5ELi2ELi4ENS5_IJNS4_1CILi2EEESB_NSA_ILi1EEEEEEEENS5_IJNSA_ILi256EEENSA_ILi64EEENSA_ILi128EEEEEENS_12float_e4m3_tENS5_IJlSC_lEEESJ_SK_NS4_8TiledMMAINS4_8MMA_AtomIJNS4_10MMA_TraitsINS4_25SM100_MMA_F8F6F4_2x1SM_SSEJSJ_SJ_fSF_SG_NS4_17integral_constantINS4_4UMMA5MajorELSR_0EEESS_NSP_INSQ_7ScaleInELST_0EEESU_EEEEEENS4_6LayoutINS5_IJSC_SC_SC_EEENS5_IJNSA_ILi0EEESZ_SZ_EEEEENS5_IJNS4_10UnderscoreES12_S12_EEEEENS4_28SM100_TMA_2SM_LOAD_MULTICASTENS4_14ComposedLayoutINS4_7SwizzleILi3ELi4ELi3EEENS4_18smem_ptr_flag_bitsILi8EEENSX_INS5_IJNSA_ILi8EEESH_EEENS5_IJSH_SC_EEEEEEEvNS4_8identityENS4_18SM100_TMA_2SM_LOADES1F_vS1G_EENS_8epilogue10collective18CollectiveEpilogueINS1J_23Sm100TmaWarpSpecializedILi1ELi1ELi64ELb0ELb0EEEJNS5_IJSH_SG_SH_EEENS5_IJNSX_ISH_SC_EENSX_ISG_SC_EEEEESJ_SK_SJ_SK_NS1J_6fusion15FusionCallbacksIS1N_NS1S_17LinearCombinationISJ_fSJ_fLNS_15FloatRoundStyleE2EEES1O_S1R_JEEENS4_5SM1004TMEM4LOAD26SM100_TMEM_LOAD_32dp32b64xENS4_13SM90_TMA_LOADENS16_INS17_ILi2ELi4ELi3EEES1A_NSX_INS5_IJS1B_SG_EEENS5_IJSG_SC_EEEEEEENS4_39AutoVectorizingCopyWithAssumedAlignmentILi128EEENS4_14SM90_TMA_STOREES27_S29_S29_EEEvvEEEEvNT_6ParamsE,"a",@progbits
	.sectionflags	@""
	.align	4
.nv.constant0._ZN7cutlass13device_kernelINS_4gemm6kernel13GemmUniversalIN4cute5tupleIJiiiiEEENS1_10collective13CollectiveMmaINS1_35MainloopSm100TmaUmmaWarpSpecializedILi5ELi2ELi4ENS5_IJNS4_1CILi2EEESB_NSA_ILi1EEEEEEEENS5_IJNSA_ILi256EEENSA_ILi64EEENSA_ILi128EEEEEENS_12float_e4m3_tENS5_IJlSC_lEEESJ_SK_NS4_8TiledMMAINS4_8MMA_AtomIJNS4_10MMA_TraitsINS4_25SM100_MMA_F8F6F4_2x1SM_SSEJSJ_SJ_fSF_SG_NS4_17integral_constantINS4_4UMMA5MajorELSR_0EEESS_NSP_INSQ_7ScaleInELST_0EEESU_EEEEEENS4_6LayoutINS5_IJSC_SC_SC_EEENS5_IJNSA_ILi0EEESZ_SZ_EEEEENS5_IJNS4_10UnderscoreES12_S12_EEEEENS4_28SM100_TMA_2SM_LOAD_MULTICASTENS4_14ComposedLayoutINS4_7SwizzleILi3ELi4ELi3EEENS4_18smem_ptr_flag_bitsILi8EEENSX_INS5_IJNSA_ILi8EEESH_EEENS5_IJSH_SC_EEEEEEEvNS4_8identityENS4_18SM100_TMA_2SM_LOADES1F_vS1G_EENS_8epilogue10collective18CollectiveEpilogueINS1J_23Sm100TmaWarpSpecializedILi1ELi1ELi64ELb0ELb0EEEJNS5_IJSH_SG_SH_EEENS5_IJNSX_ISH_SC_EENSX_ISG_SC_EEEEESJ_SK_SJ_SK_NS1J_6fusion15FusionCallbacksIS1N_NS1S_17LinearCombinationISJ_fSJ_fLNS_15FloatRoundStyleE2EEES1O_S1R_JEEENS4_5SM1004TMEM4LOAD26SM100_TMEM_LOAD_32dp32b64xENS4_13SM90_TMA_LOADENS16_INS17_ILi2ELi4ELi3EEES1A_NSX_INS5_IJS1B_SG_EEENS5_IJSG_SC_EEEEEEENS4_39AutoVectorizingCopyWithAssumedAlignmentILi128EEENS4_14SM90_TMA_STOREES27_S29_S29_EEEvvEEEEvNT_6ParamsE:
	.zero		2944


//--------------------- SYMBOLS --------------------------

	.type		.nv.reservedSmem.offset0,@object
	.size		.nv.reservedSmem.offset0,0x4
	.type		.nv.reservedSmem.cap,@object
	.size		.nv.reservedSmem.cap,0x4
	.type		__assertfail,@function
